//
// Generated by NVIDIA NVVM Compiler
//
// Compiler Build ID: CL-36424714
// Cuda compilation tools, release 13.0, V13.0.88
// Based on NVVM 20.0.0
//

.version 9.0
.target sm_100
.address_size 64

	// .globl	_Z11spmm_kernelPKiS0_S0_S0_Piiiii

.visible .entry _Z11spmm_kernelPKiS0_S0_S0_Piiiii(
	.param .u64 .ptr .align 1 _Z11spmm_kernelPKiS0_S0_S0_Piiiii_param_0,
	.param .u64 .ptr .align 1 _Z11spmm_kernelPKiS0_S0_S0_Piiiii_param_1,
	.param .u64 .ptr .align 1 _Z11spmm_kernelPKiS0_S0_S0_Piiiii_param_2,
	.param .u64 .ptr .align 1 _Z11spmm_kernelPKiS0_S0_S0_Piiiii_param_3,
	.param .u64 .ptr .align 1 _Z11spmm_kernelPKiS0_S0_S0_Piiiii_param_4,
	.param .u32 _Z11spmm_kernelPKiS0_S0_S0_Piiiii_param_5,
	.param .u32 _Z11spmm_kernelPKiS0_S0_S0_Piiiii_param_6,
	.param .u32 _Z11spmm_kernelPKiS0_S0_S0_Piiiii_param_7,
	.param .u32 _Z11spmm_kernelPKiS0_S0_S0_Piiiii_param_8
)
{
	.reg .pred 	%p<11>;
	.reg .b32 	%r<93>;
	.reg .b64 	%rd<38>;

	ld.param.u64 	%rd4, [_Z11spmm_kernelPKiS0_S0_S0_Piiiii_param_0];
	ld.param.u64 	%rd6, [_Z11spmm_kernelPKiS0_S0_S0_Piiiii_param_1];
	ld.param.u64 	%rd7, [_Z11spmm_kernelPKiS0_S0_S0_Piiiii_param_2];
	ld.param.u64 	%rd8, [_Z11spmm_kernelPKiS0_S0_S0_Piiiii_param_3];
	ld.param.u64 	%rd5, [_Z11spmm_kernelPKiS0_S0_S0_Piiiii_param_4];
	ld.param.u32 	%r29, [_Z11spmm_kernelPKiS0_S0_S0_Piiiii_param_6];
	ld.param.u32 	%r30, [_Z11spmm_kernelPKiS0_S0_S0_Piiiii_param_7];
	ld.param.u32 	%r31, [_Z11spmm_kernelPKiS0_S0_S0_Piiiii_param_8];
	cvta.to.global.u64 	%rd1, %rd8;
	cvta.to.global.u64 	%rd2, %rd6;
	cvta.to.global.u64 	%rd3, %rd7;
	mov.u32 	%r32, %ctaid.x;
	mov.u32 	%r33, %ntid.x;
	mov.u32 	%r34, %tid.x;
	mad.lo.s32 	%r1, %r32, %r33, %r34;
	mov.u32 	%r35, %ctaid.y;
	mov.u32 	%r36, %ntid.y;
	mov.u32 	%r37, %tid.y;
	mad.lo.s32 	%r2, %r35, %r36, %r37;
	mov.u32 	%r38, %ctaid.z;
	mov.u32 	%r39, %ntid.z;
	mov.u32 	%r40, %tid.z;
	mad.lo.s32 	%r3, %r38, %r39, %r40;
	setp.ge.s32 	%p1, %r2, %r29;
	setp.ge.s32 	%p2, %r1, %r30;
	or.pred  	%p3, %p1, %p2;
	@%p3 bra 	$L__BB0_10;
	add.s32 	%r41, %r31, 8191;
	shr.s32 	%r42, %r41, 31;
	shr.u32 	%r43, %r42, 19;
	add.s32 	%r44, %r41, %r43;
	shr.s32 	%r4, %r44, 13;
	setp.ge.s32 	%p4, %r3, %r4;
	@%p4 bra 	$L__BB0_10;
	cvta.to.global.u64 	%rd9, %rd4;
	mul.wide.s32 	%rd10, %r1, 4;
	add.s64 	%rd11, %rd9, %rd10;
	ld.global.u32 	%r46, [%rd11];
	add.s32 	%r87, %r46, %r3;
	ld.global.u32 	%r6, [%rd11+4];
	setp.ge.s32 	%p5, %r87, %r6;
	mov.b32 	%r92, 0;
	@%p5 bra 	$L__BB0_9;
	mul.lo.s32 	%r7, %r31, %r2;
	add.s32 	%r49, %r87, %r4;
	max.s32 	%r50, %r6, %r49;
	setp.lt.s32 	%p6, %r49, %r6;
	selp.u32 	%r51, 1, 0, %p6;
	add.s32 	%r52, %r49, %r51;
	sub.s32 	%r53, %r50, %r52;
	div.u32 	%r54, %r53, %r4;
	add.s32 	%r55, %r54, %r51;
	add.s32 	%r8, %r55, 1;
	and.b32  	%r9, %r8, 3;
	setp.lt.u32 	%p7, %r55, 3;
	mov.b32 	%r92, 0;
	@%p7 bra 	$L__BB0_6;
	and.b32  	%r57, %r8, -4;
	shl.b32 	%r10, %r4, 2;
	neg.s32 	%r83, %r57;
	mov.b32 	%r92, 0;
	mul.wide.s32 	%rd17, %r4, 4;
$L__BB0_5:
	mul.wide.s32 	%rd12, %r87, 4;
	add.s64 	%rd13, %rd3, %rd12;
	ld.global.u32 	%r58, [%rd13];
	add.s64 	%rd14, %rd2, %rd12;
	ld.global.u32 	%r59, [%rd14];
	add.s32 	%r60, %r59, %r7;
	mul.wide.s32 	%rd15, %r60, 4;
	add.s64 	%rd16, %rd1, %rd15;
	ld.global.u32 	%r61, [%rd16];
	mad.lo.s32 	%r62, %r61, %r58, %r92;
	add.s64 	%rd18, %rd13, %rd17;
	ld.global.u32 	%r63, [%rd18];
	add.s64 	%rd19, %rd14, %rd17;
	ld.global.u32 	%r64, [%rd19];
	add.s32 	%r65, %r64, %r7;
	mul.wide.s32 	%rd20, %r65, 4;
	add.s64 	%rd21, %rd1, %rd20;
	ld.global.u32 	%r66, [%rd21];
	mad.lo.s32 	%r67, %r66, %r63, %r62;
	add.s64 	%rd22, %rd18, %rd17;
	ld.global.u32 	%r68, [%rd22];
	add.s64 	%rd23, %rd19, %rd17;
	ld.global.u32 	%r69, [%rd23];
	add.s32 	%r70, %r69, %r7;
	mul.wide.s32 	%rd24, %r70, 4;
	add.s64 	%rd25, %rd1, %rd24;
	ld.global.u32 	%r71, [%rd25];
	mad.lo.s32 	%r72, %r71, %r68, %r67;
	add.s64 	%rd26, %rd22, %rd17;
	ld.global.u32 	%r73, [%rd26];
	add.s64 	%rd27, %rd23, %rd17;
	ld.global.u32 	%r74, [%rd27];
	add.s32 	%r75, %r74, %r7;
	mul.wide.s32 	%rd28, %r75, 4;
	add.s64 	%rd29, %rd1, %rd28;
	ld.global.u32 	%r76, [%rd29];
	mad.lo.s32 	%r92, %r76, %r73, %r72;
	add.s32 	%r87, %r87, %r10;
	add.s32 	%r83, %r83, 4;
	setp.ne.s32 	%p8, %r83, 0;
	@%p8 bra 	$L__BB0_5;
$L__BB0_6:
	setp.eq.s32 	%p9, %r9, 0;
	@%p9 bra 	$L__BB0_9;
	neg.s32 	%r89, %r9;
$L__BB0_8:
	.pragma "nounroll";
	mul.wide.s32 	%rd30, %r87, 4;
	add.s64 	%rd31, %rd2, %rd30;
	add.s64 	%rd32, %rd3, %rd30;
	ld.global.u32 	%r77, [%rd32];
	ld.global.u32 	%r78, [%rd31];
	add.s32 	%r79, %r78, %r7;
	mul.wide.s32 	%rd33, %r79, 4;
	add.s64 	%rd34, %rd1, %rd33;
	ld.global.u32 	%r80, [%rd34];
	mad.lo.s32 	%r92, %r80, %r77, %r92;
	add.s32 	%r87, %r87, %r4;
	add.s32 	%r89, %r89, 1;
	setp.ne.s32 	%p10, %r89, 0;
	@%p10 bra 	$L__BB0_8;
$L__BB0_9:
	mad.lo.s32 	%r81, %r29, %r3, %r2;
	mad.lo.s32 	%r82, %r81, %r30, %r1;
	cvta.to.global.u64 	%rd35, %rd5;
	mul.wide.s32 	%rd36, %r82, 4;
	add.s64 	%rd37, %rd35, %rd36;
	st.global.u32 	[%rd37], %r92;
$L__BB0_10:
	ret;

}
	// .globl	_Z5mergePiiii
.visible .entry _Z5mergePiiii(
	.param .u64 .ptr .align 1 _Z5mergePiiii_param_0,
	.param .u32 _Z5mergePiiii_param_1,
	.param .u32 _Z5mergePiiii_param_2,
	.param .u32 _Z5mergePiiii_param_3
)
{
	.reg .pred 	%p<13>;
	.reg .b16 	%rs<3>;
	.reg .b32 	%r<235>;
	.reg .b64 	%rd<63>;

	ld.param.u64 	%rd2, [_Z5mergePiiii_param_0];
	ld.param.u32 	%r88, [_Z5mergePiiii_param_1];
	ld.param.u32 	%r89, [_Z5mergePiiii_param_2];
	ld.param.u32 	%r90, [_Z5mergePiiii_param_3];
	cvta.to.global.u64 	%rd1, %rd2;
	mov.u32 	%r91, %ctaid.x;
	mov.u32 	%r92, %ntid.x;
	mov.u32 	%r93, %tid.x;
	mad.lo.s32 	%r1, %r91, %r92, %r93;
	mov.u32 	%r94, %ctaid.y;
	mov.u32 	%r95, %ntid.y;
	mul.lo.s32 	%r2, %r94, %r95;
	mov.u32 	%r3, %tid.y;
	add.s32 	%r4, %r2, %r3;
	setp.ge.s32 	%p1, %r4, %r88;
	setp.ge.s32 	%p2, %r1, %r90;
	or.pred  	%p3, %p1, %p2;
	@%p3 bra 	$L__BB1_15;
	setp.lt.s32 	%p4, %r89, 1;
	mov.b32 	%r234, 0;
	@%p4 bra 	$L__BB1_14;
	add.s32 	%r5, %r89, 8191;
	shr.u32 	%r6, %r5, 13;
	and.b32  	%r7, %r6, 15;
	setp.lt.u32 	%p5, %r89, 122881;
	mov.b32 	%r226, 0;
	mov.u32 	%r234, %r226;
	@%p5 bra 	$L__BB1_5;
	and.b32  	%r226, %r6, 262128;
	shr.u32 	%r100, %r5, 17;
	cvt.u16.u32 	%rs1, %r100;
	and.b16  	%rs2, %rs1, 16383;
	mul.wide.u16 	%r101, %rs2, 16;
	neg.s32 	%r220, %r101;
	add.s32 	%r102, %r3, %r88;
	add.s32 	%r103, %r102, %r2;
	mad.lo.s32 	%r219, %r90, %r103, %r1;
	mul.lo.s32 	%r104, %r90, %r88;
	shl.b32 	%r11, %r104, 4;
	shl.b32 	%r105, %r88, 1;
	add.s32 	%r106, %r4, %r105;
	mad.lo.s32 	%r218, %r90, %r106, %r1;
	mad.lo.s32 	%r107, %r88, 3, %r4;
	mad.lo.s32 	%r217, %r90, %r107, %r1;
	shl.b32 	%r108, %r88, 2;
	add.s32 	%r109, %r4, %r108;
	mad.lo.s32 	%r216, %r90, %r109, %r1;
	mad.lo.s32 	%r110, %r88, 5, %r4;
	mad.lo.s32 	%r215, %r90, %r110, %r1;
	mad.lo.s32 	%r111, %r88, 6, %r4;
	mad.lo.s32 	%r214, %r90, %r111, %r1;
	mad.lo.s32 	%r112, %r88, 7, %r4;
	mad.lo.s32 	%r213, %r90, %r112, %r1;
	shl.b32 	%r113, %r88, 3;
	add.s32 	%r114, %r4, %r113;
	mad.lo.s32 	%r212, %r90, %r114, %r1;
	mad.lo.s32 	%r115, %r88, 9, %r4;
	mad.lo.s32 	%r211, %r90, %r115, %r1;
	mad.lo.s32 	%r116, %r88, 10, %r4;
	mad.lo.s32 	%r210, %r90, %r116, %r1;
	mad.lo.s32 	%r117, %r88, 11, %r4;
	mad.lo.s32 	%r209, %r90, %r117, %r1;
	mad.lo.s32 	%r118, %r88, 12, %r4;
	mad.lo.s32 	%r208, %r90, %r118, %r1;
	mad.lo.s32 	%r119, %r88, 13, %r4;
	mad.lo.s32 	%r207, %r90, %r119, %r1;
	mad.lo.s32 	%r120, %r88, 14, %r4;
	mad.lo.s32 	%r206, %r90, %r120, %r1;
	mad.lo.s32 	%r121, %r88, 15, %r4;
	mad.lo.s32 	%r205, %r90, %r121, %r1;
	mad.lo.s32 	%r204, %r90, %r4, %r1;
	mov.b32 	%r234, 0;
$L__BB1_4:
	.pragma "nounroll";
	mul.wide.s32 	%rd3, %r204, 4;
	add.s64 	%rd4, %rd1, %rd3;
	ld.global.u32 	%r122, [%rd4];
	add.s32 	%r123, %r122, %r234;
	mul.wide.s32 	%rd5, %r219, 4;
	add.s64 	%rd6, %rd1, %rd5;
	ld.global.u32 	%r124, [%rd6];
	add.s32 	%r125, %r124, %r123;
	mul.wide.s32 	%rd7, %r218, 4;
	add.s64 	%rd8, %rd1, %rd7;
	ld.global.u32 	%r126, [%rd8];
	add.s32 	%r127, %r126, %r125;
	mul.wide.s32 	%rd9, %r217, 4;
	add.s64 	%rd10, %rd1, %rd9;
	ld.global.u32 	%r128, [%rd10];
	add.s32 	%r129, %r128, %r127;
	mul.wide.s32 	%rd11, %r216, 4;
	add.s64 	%rd12, %rd1, %rd11;
	ld.global.u32 	%r130, [%rd12];
	add.s32 	%r131, %r130, %r129;
	mul.wide.s32 	%rd13, %r215, 4;
	add.s64 	%rd14, %rd1, %rd13;
	ld.global.u32 	%r132, [%rd14];
	add.s32 	%r133, %r132, %r131;
	mul.wide.s32 	%rd15, %r214, 4;
	add.s64 	%rd16, %rd1, %rd15;
	ld.global.u32 	%r134, [%rd16];
	add.s32 	%r135, %r134, %r133;
	mul.wide.s32 	%rd17, %r213, 4;
	add.s64 	%rd18, %rd1, %rd17;
	ld.global.u32 	%r136, [%rd18];
	add.s32 	%r137, %r136, %r135;
	mul.wide.s32 	%rd19, %r212, 4;
	add.s64 	%rd20, %rd1, %rd19;
	ld.global.u32 	%r138, [%rd20];
	add.s32 	%r139, %r138, %r137;
	mul.wide.s32 	%rd21, %r211, 4;
	add.s64 	%rd22, %rd1, %rd21;
	ld.global.u32 	%r140, [%rd22];
	add.s32 	%r141, %r140, %r139;
	mul.wide.s32 	%rd23, %r210, 4;
	add.s64 	%rd24, %rd1, %rd23;
	ld.global.u32 	%r142, [%rd24];
	add.s32 	%r143, %r142, %r141;
	mul.wide.s32 	%rd25, %r209, 4;
	add.s64 	%rd26, %rd1, %rd25;
	ld.global.u32 	%r144, [%rd26];
	add.s32 	%r145, %r144, %r143;
	mul.wide.s32 	%rd27, %r208, 4;
	add.s64 	%rd28, %rd1, %rd27;
	ld.global.u32 	%r146, [%rd28];
	add.s32 	%r147, %r146, %r145;
	mul.wide.s32 	%rd29, %r207, 4;
	add.s64 	%rd30, %rd1, %rd29;
	ld.global.u32 	%r148, [%rd30];
	add.s32 	%r149, %r148, %r147;
	mul.wide.s32 	%rd31, %r206, 4;
	add.s64 	%rd32, %rd1, %rd31;
	ld.global.u32 	%r150, [%rd32];
	add.s32 	%r151, %r150, %r149;
	mul.wide.s32 	%rd33, %r205, 4;
	add.s64 	%rd34, %rd1, %rd33;
	ld.global.u32 	%r152, [%rd34];
	add.s32 	%r234, %r152, %r151;
	add.s32 	%r220, %r220, 16;
	add.s32 	%r219, %r219, %r11;
	add.s32 	%r218, %r218, %r11;
	add.s32 	%r217, %r217, %r11;
	add.s32 	%r216, %r216, %r11;
	add.s32 	%r215, %r215, %r11;
	add.s32 	%r214, %r214, %r11;
	add.s32 	%r213, %r213, %r11;
	add.s32 	%r212, %r212, %r11;
	add.s32 	%r211, %r211, %r11;
	add.s32 	%r210, %r210, %r11;
	add.s32 	%r209, %r209, %r11;
	add.s32 	%r208, %r208, %r11;
	add.s32 	%r207, %r207, %r11;
	add.s32 	%r206, %r206, %r11;
	add.s32 	%r205, %r205, %r11;
	add.s32 	%r204, %r204, %r11;
	setp.ne.s32 	%p6, %r220, 0;
	@%p6 bra 	$L__BB1_4;
$L__BB1_5:
	setp.eq.s32 	%p7, %r7, 0;
	@%p7 bra 	$L__BB1_14;
	and.b32  	%r66, %r6, 7;
	setp.lt.u32 	%p8, %r7, 8;
	@%p8 bra 	$L__BB1_8;
	mad.lo.s32 	%r154, %r226, %r88, %r4;
	mad.lo.s32 	%r155, %r154, %r90, %r1;
	mul.wide.s32 	%rd35, %r155, 4;
	add.s64 	%rd36, %rd1, %rd35;
	ld.global.u32 	%r156, [%rd36];
	add.s32 	%r157, %r156, %r234;
	add.s32 	%r158, %r154, %r88;
	mad.lo.s32 	%r159, %r158, %r90, %r1;
	mul.wide.s32 	%rd37, %r159, 4;
	add.s64 	%rd38, %rd1, %rd37;
	ld.global.u32 	%r160, [%rd38];
	add.s32 	%r161, %r160, %r157;
	add.s32 	%r162, %r158, %r88;
	mad.lo.s32 	%r163, %r162, %r90, %r1;
	mul.wide.s32 	%rd39, %r163, 4;
	add.s64 	%rd40, %rd1, %rd39;
	ld.global.u32 	%r164, [%rd40];
	add.s32 	%r165, %r164, %r161;
	add.s32 	%r166, %r162, %r88;
	mad.lo.s32 	%r167, %r166, %r90, %r1;
	mul.wide.s32 	%rd41, %r167, 4;
	add.s64 	%rd42, %rd1, %rd41;
	ld.global.u32 	%r168, [%rd42];
	add.s32 	%r169, %r168, %r165;
	add.s32 	%r170, %r166, %r88;
	mad.lo.s32 	%r171, %r170, %r90, %r1;
	mul.wide.s32 	%rd43, %r171, 4;
	add.s64 	%rd44, %rd1, %rd43;
	ld.global.u32 	%r172, [%rd44];
	add.s32 	%r173, %r172, %r169;
	add.s32 	%r174, %r170, %r88;
	mad.lo.s32 	%r175, %r174, %r90, %r1;
	mul.wide.s32 	%rd45, %r175, 4;
	add.s64 	%rd46, %rd1, %rd45;
	ld.global.u32 	%r176, [%rd46];
	add.s32 	%r177, %r176, %r173;
	add.s32 	%r178, %r174, %r88;
	mad.lo.s32 	%r179, %r178, %r90, %r1;
	mul.wide.s32 	%rd47, %r179, 4;
	add.s64 	%rd48, %rd1, %rd47;
	ld.global.u32 	%r180, [%rd48];
	add.s32 	%r181, %r180, %r177;
	add.s32 	%r182, %r178, %r88;
	mad.lo.s32 	%r183, %r182, %r90, %r1;
	mul.wide.s32 	%rd49, %r183, 4;
	add.s64 	%rd50, %rd1, %rd49;
	ld.global.u32 	%r184, [%rd50];
	add.s32 	%r234, %r184, %r181;
	add.s32 	%r226, %r226, 8;
$L__BB1_8:
	setp.eq.s32 	%p9, %r66, 0;
	@%p9 bra 	$L__BB1_14;
	and.b32  	%r72, %r6, 3;
	setp.lt.u32 	%p10, %r66, 4;
	@%p10 bra 	$L__BB1_11;
	mad.lo.s32 	%r186, %r226, %r88, %r4;
	mad.lo.s32 	%r187, %r186, %r90, %r1;
	mul.wide.s32 	%rd51, %r187, 4;
	add.s64 	%rd52, %rd1, %rd51;
	ld.global.u32 	%r188, [%rd52];
	add.s32 	%r189, %r188, %r234;
	add.s32 	%r190, %r186, %r88;
	mad.lo.s32 	%r191, %r190, %r90, %r1;
	mul.wide.s32 	%rd53, %r191, 4;
	add.s64 	%rd54, %rd1, %rd53;
	ld.global.u32 	%r192, [%rd54];
	add.s32 	%r193, %r192, %r189;
	add.s32 	%r194, %r190, %r88;
	mad.lo.s32 	%r195, %r194, %r90, %r1;
	mul.wide.s32 	%rd55, %r195, 4;
	add.s64 	%rd56, %rd1, %rd55;
	ld.global.u32 	%r196, [%rd56];
	add.s32 	%r197, %r196, %r193;
	add.s32 	%r198, %r194, %r88;
	mad.lo.s32 	%r199, %r198, %r90, %r1;
	mul.wide.s32 	%rd57, %r199, 4;
	add.s64 	%rd58, %rd1, %rd57;
	ld.global.u32 	%r200, [%rd58];
	add.s32 	%r234, %r200, %r197;
	add.s32 	%r226, %r226, 4;
$L__BB1_11:
	setp.eq.s32 	%p11, %r72, 0;
	@%p11 bra 	$L__BB1_14;
	mad.lo.s32 	%r201, %r226, %r88, %r4;
	mad.lo.s32 	%r232, %r90, %r201, %r1;
	mul.lo.s32 	%r79, %r90, %r88;
	neg.s32 	%r231, %r72;
$L__BB1_13:
	.pragma "nounroll";
	mul.wide.s32 	%rd59, %r232, 4;
	add.s64 	%rd60, %rd1, %rd59;
	ld.global.u32 	%r202, [%rd60];
	add.s32 	%r234, %r202, %r234;
	add.s32 	%r232, %r232, %r79;
	add.s32 	%r231, %r231, 1;
	setp.ne.s32 	%p12, %r231, 0;
	@%p12 bra 	$L__BB1_13;
$L__BB1_14:
	mad.lo.s32 	%r203, %r90, %r4, %r1;
	mul.wide.s32 	%rd61, %r203, 4;
	add.s64 	%rd62, %rd1, %rd61;
	st.global.u32 	[%rd62], %r234;
$L__BB1_15:
	ret;

}


// ===== COMPILED SASS (sm_100) =====

	.target	sm_100

	.elftype	@"ET_EXEC"


//--------------------- .note.nv.tkinfo           --------------------------
	.section	.note.nv.tkinfo,"",@"SHT_NOTE"
	.sectionflags	@"SHF_NOTE_NV_TKINFO"
	.tkinfo
        /*0018*/ 	.word	0x00000002
        /*0030*/ 	.string	""
        /*0030*/ 	.string	"ptxas"
        /*0030*/ 	.string	"Cuda compilation tools, release 13.0, V13.0.88"
        /*0030*/ 	.string	"Build cuda_13.0.r13.0/compiler.36424714_0"
        /*0030*/ 	.string	"-arch sm_100 -m 64 "



//--------------------- .note.nv.cuinfo           --------------------------
	.section	.note.nv.cuinfo,"",@"SHT_NOTE"
	.sectionflags	@"SHF_NOTE_NV_CUINFO"
        /*0018*/ 	.short	0x0002
        /*001a*/ 	.short	0x0064
        /*001c*/ 	.short	0x0082
	.zero		2


//--------------------- .nv.info                  --------------------------
	.section	.nv.info,"",@"SHT_CUDA_INFO"
	.align	4


	//----- nvinfo : EIATTR_REGCOUNT
	.align		4
        /*0000*/ 	.byte	0x04, 0x2f
        /*0002*/ 	.short	(.L_1 - .L_0)
	.align		4
.L_0:
        /*0004*/ 	.word	index@(_Z11spmm_kernelPKiS0_S0_S0_Piiiii)
        /*0008*/ 	.word	0x00000020


	//----- nvinfo : EIATTR_FRAME_SIZE
	.align		4
.L_1:
        /*000c*/ 	.byte	0x04, 0x11
        /*000e*/ 	.short	(.L_3 - .L_2)
	.align		4
.L_2:
        /*0010*/ 	.word	index@(_Z11spmm_kernelPKiS0_S0_S0_Piiiii)
        /*0014*/ 	.word	0x00000000


	//----- nvinfo : EIATTR_REGCOUNT
	.align		4
.L_3:
        /*0018*/ 	.byte	0x04, 0x2f
        /*001a*/ 	.short	(.L_5 - .L_4)
	.align		4
.L_4:
        /*001c*/ 	.word	index@(_Z5mergePiiii)
        /*0020*/ 	.word	0x00000020


	//----- nvinfo : EIATTR_FRAME_SIZE
	.align		4
.L_5:
        /*0024*/ 	.byte	0x04, 0x11
        /*0026*/ 	.short	(.L_7 - .L_6)
	.align		4
.L_6:
        /*0028*/ 	.word	index@(_Z5mergePiiii)
        /*002c*/ 	.word	0x00000000


	//----- nvinfo : EIATTR_MIN_STACK_SIZE
	.align		4
.L_7:
        /*0030*/ 	.byte	0x04, 0x12
        /*0032*/ 	.short	(.L_9 - .L_8)
	.align		4
.L_8:
        /*0034*/ 	.word	index@(_Z5mergePiiii)
        /*0038*/ 	.word	0x00000000


	//----- nvinfo : EIATTR_MIN_STACK_SIZE
	.align		4
.L_9:
        /*003c*/ 	.byte	0x04, 0x12
        /*003e*/ 	.short	(.L_11 - .L_10)
	.align		4
.L_10:
        /*0040*/ 	.word	index@(_Z11spmm_kernelPKiS0_S0_S0_Piiiii)
        /*0044*/ 	.word	0x00000000
.L_11:


//--------------------- .nv.compat                --------------------------
	.section	.nv.compat,"",@"SHT_CUDA_COMPAT_INFO"
	.align	4
        /*0000*/ 	.byte	0x02, 0x09, 0x00, 0x00, 0x02, 0x02, 0x01, 0x00, 0x02, 0x05, 0x05, 0x00, 0x03, 0x07, 0x01, 0x01
        /*0010*/ 	.byte	0x02, 0x03, 0x00, 0x00, 0x02, 0x06, 0x01, 0x00, 0x04, 0x0b, 0x08, 0x00, 0x09, 0x00, 0x00, 0x00
        /*0020*/ 	.byte	0x00, 0x00, 0x00, 0x00


//--------------------- .nv.info._Z5mergePiiii    --------------------------
	.section	.nv.info._Z5mergePiiii,"",@"SHT_CUDA_INFO"
	.sectionflags	@""
	.align	4


	//----- nvinfo : EIATTR_CUDA_API_VERSION
	.align		4
        /*0000*/ 	.byte	0x04, 0x37
        /*0002*/ 	.short	(.L_13 - .L_12)
.L_12:
        /*0004*/ 	.word	0x00000082


	//----- nvinfo : EIATTR_KPARAM_INFO
	.align		4
.L_13:
        /*0008*/ 	.byte	0x04, 0x17
        /*000a*/ 	.short	(.L_15 - .L_14)
.L_14:
        /*000c*/ 	.word	0x00000000
        /*0010*/ 	.short	0x0003
        /*0012*/ 	.short	0x0010
        /*0014*/ 	.byte	0x00, 0xf0, 0x11, 0x00


	//----- nvinfo : EIATTR_KPARAM_INFO
	.align		4
.L_15:
        /*0018*/ 	.byte	0x04, 0x17
        /*001a*/ 	.short	(.L_17 - .L_16)
.L_16:
        /*001c*/ 	.word	0x00000000
        /*0020*/ 	.short	0x0002
        /*0022*/ 	.short	0x000c
        /*0024*/ 	.byte	0x00, 0xf0, 0x11, 0x00


	//----- nvinfo : EIATTR_KPARAM_INFO
	.align		4
.L_17:
        /*0028*/ 	.byte	0x04, 0x17
        /*002a*/ 	.short	(.L_19 - .L_18)
.L_18:
        /*002c*/ 	.word	0x00000000
        /*0030*/ 	.short	0x0001
        /*0032*/ 	.short	0x0008
        /*0034*/ 	.byte	0x00, 0xf0, 0x11, 0x00


	//----- nvinfo : EIATTR_KPARAM_INFO
	.align		4
.L_19:
        /*0038*/ 	.byte	0x04, 0x17
        /*003a*/ 	.short	(.L_21 - .L_20)
.L_20:
        /*003c*/ 	.word	0x00000000
        /*0040*/ 	.short	0x0000
        /*0042*/ 	.short	0x0000
        /*0044*/ 	.byte	0x00, 0xf5, 0x21, 0x00


	//----- nvinfo : EIATTR_SPARSE_MMA_MASK
	.align		4
.L_21:
        /*0048*/ 	.byte	0x03, 0x50
        /*004a*/ 	.short	0x0000


	//----- nvinfo : EIATTR_MAXREG_COUNT
	.align		4
        /*004c*/ 	.byte	0x03, 0x1b
        /*004e*/ 	.short	0x00ff


	//----- nvinfo : EIATTR_MERCURY_ISA_VERSION
	.align		4
        /*0050*/ 	.byte	0x03, 0x5f
        /*0052*/ 	.short	0x0101


	//----- nvinfo : EIATTR_VRC_CTA_INIT_COUNT
	.align		4
        /*0054*/ 	.byte	0x02, 0x4a
	.zero		1
	.zero		1


	//----- nvinfo : EIATTR_EXIT_INSTR_OFFSETS
	.align		4
        /*0058*/ 	.byte	0x04, 0x1c
        /*005a*/ 	.short	(.L_23 - .L_22)


	//   ....[0]....
.L_22:
        /*005c*/ 	.word	0x000000e0


	//   ....[1]....
        /*0060*/ 	.word	0x00000d20


	//----- nvinfo : EIATTR_CBANK_PARAM_SIZE
	.align		4
.L_23:
        /*0064*/ 	.byte	0x03, 0x19
        /*0066*/ 	.short	0x0014


	//----- nvinfo : EIATTR_PARAM_CBANK
	.align		4
        /*0068*/ 	.byte	0x04, 0x0a
        /*006a*/ 	.short	(.L_25 - .L_24)
	.align		4
.L_24:
        /*006c*/ 	.word	index@(.nv.constant0._Z5mergePiiii)
        /*0070*/ 	.short	0x0380
        /*0072*/ 	.short	0x0014


	//----- nvinfo : EIATTR_SW_WAR
	.align		4
.L_25:
        /*0074*/ 	.byte	0x04, 0x36
        /*0076*/ 	.short	(.L_27 - .L_26)
.L_26:
        /*0078*/ 	.word	0x00000008
.L_27:


//--------------------- .nv.info._Z11spmm_kernelPKiS0_S0_S0_Piiiii --------------------------
	.section	.nv.info._Z11spmm_kernelPKiS0_S0_S0_Piiiii,"",@"SHT_CUDA_INFO"
	.sectionflags	@""
	.align	4


	//----- nvinfo : EIATTR_CUDA_API_VERSION
	.align		4
        /*0000*/ 	.byte	0x04, 0x37
        /*0002*/ 	.short	(.L_29 - .L_28)
.L_28:
        /*0004*/ 	.word	0x00000082


	//----- nvinfo : EIATTR_KPARAM_INFO
	.align		4
.L_29:
        /*0008*/ 	.byte	0x04, 0x17
        /*000a*/ 	.short	(.L_31 - .L_30)
.L_30:
        /*000c*/ 	.word	0x00000000
        /*0010*/ 	.short	0x0008
        /*0012*/ 	.short	0x0034
        /*0014*/ 	.byte	0x00, 0xf0, 0x11, 0x00


	//----- nvinfo : EIATTR_KPARAM_INFO
	.align		4
.L_31:
        /*0018*/ 	.byte	0x04, 0x17
        /*001a*/ 	.short	(.L_33 - .L_32)
.L_32:
        /*001c*/ 	.word	0x00000000
        /*0020*/ 	.short	0x0007
        /*0022*/ 	.short	0x0030
        /*0024*/ 	.byte	0x00, 0xf0, 0x11, 0x00


	//----- nvinfo : EIATTR_KPARAM_INFO
	.align		4
.L_33:
        /*0028*/ 	.byte	0x04, 0x17
        /*002a*/ 	.short	(.L_35 - .L_34)
.L_34:
        /*002c*/ 	.word	0x00000000
        /*0030*/ 	.short	0x0006
        /*0032*/ 	.short	0x002c
        /*0034*/ 	.byte	0x00, 0xf0, 0x11, 0x00


	//----- nvinfo : EIATTR_KPARAM_INFO
	.align		4
.L_35:
        /*0038*/ 	.byte	0x04, 0x17
        /*003a*/ 	.short	(.L_37 - .L_36)
.L_36:
        /*003c*/ 	.word	0x00000000
        /*0040*/ 	.short	0x0005
        /*0042*/ 	.short	0x0028
        /*0044*/ 	.byte	0x00, 0xf0, 0x11, 0x00


	//----- nvinfo : EIATTR_KPARAM_INFO
	.align		4
.L_37:
        /*0048*/ 	.byte	0x04, 0x17
        /*004a*/ 	.short	(.L_39 - .L_38)
.L_38:
        /*004c*/ 	.word	0x00000000
        /*0050*/ 	.short	0x0004
        /*0052*/ 	.short	0x0020
        /*0054*/ 	.byte	0x00, 0xf5, 0x21, 0x00


	//----- nvinfo : EIATTR_KPARAM_INFO
	.align		4
.L_39:
        /*0058*/ 	.byte	0x04, 0x17
        /*005a*/ 	.short	(.L_41 - .L_40)
.L_40:
        /*005c*/ 	.word	0x00000000
        /*0060*/ 	.short	0x0003
        /*0062*/ 	.short	0x0018
        /*0064*/ 	.byte	0x00, 0xf5, 0x21, 0x00


	//----- nvinfo : EIATTR_KPARAM_INFO
	.align		4
.L_41:
        /*0068*/ 	.byte	0x04, 0x17
        /*006a*/ 	.short	(.L_43 - .L_42)
.L_42:
        /*006c*/ 	.word	0x00000000
        /*0070*/ 	.short	0x0002
        /*0072*/ 	.short	0x0010
        /*0074*/ 	.byte	0x00, 0xf5, 0x21, 0x00


	//----- nvinfo : EIATTR_KPARAM_INFO
	.align		4
.L_43:
        /*0078*/ 	.byte	0x04, 0x17
        /*007a*/ 	.short	(.L_45 - .L_44)
.L_44:
        /*007c*/ 	.word	0x00000000
        /*0080*/ 	.short	0x0001
        /*0082*/ 	.short	0x0008
        /*0084*/ 	.byte	0x00, 0xf5, 0x21, 0x00


	//----- nvinfo : EIATTR_KPARAM_INFO
	.align		4
.L_45:
        /*0088*/ 	.byte	0x04, 0x17
        /*008a*/ 	.short	(.L_47 - .L_46)
.L_46:
        /*008c*/ 	.word	0x00000000
        /*0090*/ 	.short	0x0000
        /*0092*/ 	.short	0x0000
        /*0094*/ 	.byte	0x00, 0xf5, 0x21, 0x00


	//----- nvinfo : EIATTR_SPARSE_MMA_MASK
	.align		4
.L_47:
        /*0098*/ 	.byte	0x03, 0x50
        /*009a*/ 	.short	0x0000


	//----- nvinfo : EIATTR_MAXREG_COUNT
	.align		4
        /*009c*/ 	.byte	0x03, 0x1b
        /*009e*/ 	.short	0x00ff


	//----- nvinfo : EIATTR_MERCURY_ISA_VERSION
	.align		4
        /*00a0*/ 	.byte	0x03, 0x5f
        /*00a2*/ 	.short	0x0101


	//----- nvinfo : EIATTR_VRC_CTA_INIT_COUNT
	.align		4
        /*00a4*/ 	.byte	0x02, 0x4a
	.zero		1
	.zero		1


	//----- nvinfo : EIATTR_EXIT_INSTR_OFFSETS
	.align		4
        /*00a8*/ 	.byte	0x04, 0x1c
        /*00aa*/ 	.short	(.L_49 - .L_48)


	//   ....[0]....
.L_48:
        /*00ac*/ 	.word	0x00000110


	//   ....[1]....
        /*00b0*/ 	.word	0x00000180


	//   ....[2]....
        /*00b4*/ 	.word	0x000016a0


	//----- nvinfo : EIATTR_CRS_STACK_SIZE
	.align		4
.L_49:
        /*00b8*/ 	.byte	0x04, 0x1e
        /*00ba*/ 	.short	(.L_51 - .L_50)
.L_50:
        /*00bc*/ 	.word	0x00000000


	//----- nvinfo : EIATTR_CBANK_PARAM_SIZE
	.align		4
.L_51:
        /*00c0*/ 	.byte	0x03, 0x19
        /*00c2*/ 	.short	0x0038


	//----- nvinfo : EIATTR_PARAM_CBANK
	.align		4
        /*00c4*/ 	.byte	0x04, 0x0a
        /*00c6*/ 	.short	(.L_53 - .L_52)
	.align		4
.L_52:
        /*00c8*/ 	.word	index@(.nv.constant0._Z11spmm_kernelPKiS0_S0_S0_Piiiii)
        /*00cc*/ 	.short	0x0380
        /*00ce*/ 	.short	0x0038


	//----- nvinfo : EIATTR_SW_WAR
	.align		4
.L_53:
        /*00d0*/ 	.byte	0x04, 0x36
        /*00d2*/ 	.short	(.L_55 - .L_54)
.L_54:
        /*00d4*/ 	.word	0x00000008
.L_55:


//--------------------- .nv.callgraph             --------------------------
	.section	.nv.callgraph,"",@"SHT_CUDA_CALLGRAPH"
	.align	4
	.sectionentsize	8
	.align		4
        /*0000*/ 	.word	0x00000000
	.align		4
        /*0004*/ 	.word	0xffffffff
	.align		4
        /*0008*/ 	.word	0x00000000
	.align		4
        /*000c*/ 	.word	0xfffffffe
	.align		4
        /*0010*/ 	.word	0x00000000
	.align		4
        /*0014*/ 	.word	0xfffffffd
	.align		4
        /*0018*/ 	.word	0x00000000
	.align		4
        /*001c*/ 	.word	0xfffffffc


//--------------------- .text._Z5mergePiiii       --------------------------
	.section	.text._Z5mergePiiii,"ax",@progbits
	.align	128
        .global         _Z5mergePiiii
        .type           _Z5mergePiiii,@function
        .size           _Z5mergePiiii,(.L_x_20 - _Z5mergePiiii)
        .other          _Z5mergePiiii,@"STO_CUDA_ENTRY STV_DEFAULT"
_Z5mergePiiii:
.text._Z5mergePiiii:
[----:B------:R-:W-:Y:S01]  /*0000*/  LDC R1, c[0x0][0x37c] ;  /* 0x0000df00ff017b82 */ /* 0x000fe20000000800 */
[----:B------:R-:W0:Y:S07]  /*0010*/  S2R R3, SR_TID.X ;  /* 0x0000000000037919 */ /* 0x000e2e0000002100 */
[----:B------:R-:W1:Y:S01]  /*0020*/  S2UR UR5, SR_CTAID.Y ;  /* 0x00000000000579c3 */ /* 0x000e620000002600 */
[----:B------:R-:W2:Y:S01]  /*0030*/  LDCU UR10, c[0x0][0x390] ;  /* 0x00007200ff0a77ac */ /* 0x000ea20008000800 */
[----:B------:R-:W3:Y:S06]  /*0040*/  S2R R7, SR_TID.Y ;  /* 0x0000000000077919 */ /* 0x000eec0000002200 */
[----:B------:R-:W0:Y:S08]  /*0050*/  S2UR UR6, SR_CTAID.X ;  /* 0x00000000000679c3 */ /* 0x000e300000002500 */
[----:B------:R-:W0:Y:S01]  /*0060*/  LDC R2, c[0x0][0x360] ;  /* 0x0000d800ff027b82 */ /* 0x000e220000000800 */
[----:B------:R-:W1:Y:S07]  /*0070*/  LDCU UR4, c[0x0][0x364] ;  /* 0x00006c80ff0477ac */ /* 0x000e6e0008000800 */
[----:B------:R-:W4:Y:S01]  /*0080*/  LDC R0, c[0x0][0x388] ;  /* 0x0000e200ff007b82 */ /* 0x000f220000000800 */
[----:B-1----:R-:W-:Y:S01]  /*0090*/  UIMAD UR5, UR5, UR4, URZ ;  /* 0x00000004050572a4 */ /* 0x002fe2000f8e02ff */
[----:B0-----:R-:W-:-:S05]  /*00a0*/  IMAD R2, R2, UR6, R3 ;  /* 0x0000000602027c24 */ /* 0x001fca000f8e0203 */
[----:B---3--:R-:W-:Y:S02]  /*00b0*/  IADD3 R3, PT, PT, R7, UR5, RZ ;  /* 0x0000000507037c10 */ /* 0x008fe4000fffe0ff */
[----:B--2---:R-:W-:-:S04]  /*00c0*/  ISETP.GE.AND P0, PT, R2, UR10, PT ;  /* 0x0000000a02007c0c */ /* 0x004fc8000bf06270 */
[----:B----4-:R-:W-:-:S13]  /*00d0*/  ISETP.GE.OR P0, PT, R3, R0, P0 ;  /* 0x000000000300720c */ /* 0x010fda0000706670 */
[----:B------:R-:W-:Y:S05]  /*00e0*/  @P0 EXIT ;  /* 0x000000000000094d */ /* 0x000fea0003800000 */
[----:B------:R-:W0:Y:S01]  /*00f0*/  LDCU UR4, c[0x0][0x38c] ;  /* 0x00007180ff0477ac */ /* 0x000e220008000800 */
[----:B------:R-:W-:Y:S01]  /*0100*/  HFMA2 R27, -RZ, RZ, 0, 0 ;  /* 0x00000000ff1b7431 */ /* 0x000fe200000001ff */
[----:B------:R-:W1:Y:S01]  /*0110*/  LDCU.64 UR8, c[0x0][0x358] ;  /* 0x00006b00ff0877ac */ /* 0x000e620008000a00 */
[----:B0-----:R-:W-:-:S09]  /*0120*/  UISETP.GE.AND UP0, UPT, UR4, 0x1, UPT ;  /* 0x000000010400788c */ /* 0x001fd2000bf06270 */
[----:B-1----:R-:W-:Y:S05]  /*0130*/  BRA.U !UP0, `(.L_x_0) ;  /* 0x0000000908e87547 */ /* 0x002fea000b800000 */
[----:B------:R-:W-:Y:S01]  /*0140*/  UISETP.GE.U32.AND UP1, UPT, UR4, 0x1e001, UPT ;  /* 0x0001e0010400788c */ /* 0x000fe2000bf26070 */
[----:B------:R-:W-:Y:S01]  /*0150*/  MOV R27, RZ ;  /* 0x000000ff001b7202 */ /* 0x000fe20000000f00 */
[----:B------:R-:W-:-:S03]  /*0160*/  UIADD3 UR6, UPT, UPT, UR4, 0x1fff, URZ ;  /* 0x00001fff04067890 */ /* 0x000fc6000fffe0ff */
[----:B------:R-:W-:Y:S01]  /*0170*/  UMOV UR4, URZ ;  /* 0x000000ff00047c82 */ /* 0x000fe20008000000 */
[----:B------:R-:W-:-:S04]  /*0180*/  USHF.R.U32.HI UR7, URZ, 0xd, UR6 ;  /* 0x0000000dff077899 */ /* 0x000fc80008011606 */
[----:B------:R-:W-:-:S04]  /*0190*/  ULOP3.LUT UR11, UR7, 0xf, URZ, 0xc0, !UPT ;  /* 0x0000000f070b7892 */ /* 0x000fc8000f8ec0ff */
[----:B------:R-:W-:Y:S01]  /*01a0*/  UISETP.NE.AND UP0, UPT, UR11, URZ, UPT ;  /* 0x000000ff0b00728c */ /* 0x000fe2000bf05270 */
[----:B------:R-:W-:Y:S10]  /*01b0*/  BRA.U !UP1, `(.L_x_1) ;  /* 0x0000000509887547 */ /* 0x000ff4000b800000 */
[----:B------:R-:W-:Y:S01]  /*01c0*/  USHF.R.U32.HI UR6, URZ, 0x11, UR6 ;  /* 0x00000011ff067899 */ /* 0x000fe20008011606 */
[C---:B------:R-:W-:Y:S01]  /*01d0*/  IADD3 R7, PT, PT, R0.reuse, UR5, R7 ;  /* 0x0000000500077c10 */ /* 0x040fe2000fffe007 */
[C-C-:B------:R-:W-:Y:S01]  /*01e0*/  IMAD R23, R0.reuse, 0x3, R3.reuse ;  /* 0x0000000300177824 */ /* 0x140fe200078e0203 */
[CC--:B------:R-:W-:Y:S01]  /*01f0*/  LEA R21, R0.reuse, R3.reuse, 0x1 ;  /* 0x0000000300157211 */ /* 0x0c0fe200078e08ff */
[----:B------:R-:W-:Y:S01]  /*0200*/  USHF.L.U32 UR6, UR6, 0x4, URZ ;  /* 0x0000000406067899 */ /* 0x000fe200080006ff */
[CC--:B------:R-:W-:Y:S01]  /*0210*/  LEA R25, R0.reuse, R3.reuse, 0x2 ;  /* 0x0000000300197211 */ /* 0x0c0fe200078e10ff */
[C-C-:B------:R-:W-:Y:S01]  /*0220*/  IMAD R29, R0.reuse, 0x5, R3.reuse ;  /* 0x00000005001d7824 */ /* 0x140fe200078e0203 */
[C---:B------:R-:W-:Y:S01]  /*0230*/  LEA R18, R0.reuse, R3, 0x3 ;  /* 0x0000000300127211 */ /* 0x040fe200078e18ff */
[C-C-:B------:R-:W-:Y:S01]  /*0240*/  IMAD R14, R0.reuse, 0x6, R3.reuse ;  /* 0x00000006000e7824 */ /* 0x140fe200078e0203 */
[----:B------:R-:W-:Y:S01]  /*0250*/  ULOP3.LUT UR6, UR6, 0x3fff0, URZ, 0xe2, !UPT ;  /* 0x0003fff006067892 */ /* 0x000fe2000f8ee2ff */
[C-C-:B------:R-:W-:Y:S01]  /*0260*/  IMAD R16, R0.reuse, 0x7, R3.reuse ;  /* 0x0000000700107824 */ /* 0x140fe200078e0203 */
[----:B------:R-:W-:Y:S01]  /*0270*/  MOV R27, RZ ;  /* 0x000000ff001b7202 */ /* 0x000fe20000000f00 */
[C-C-:B------:R-:W-:Y:S01]  /*0280*/  IMAD R20, R0.reuse, 0x9, R3.reuse ;  /* 0x0000000900147824 */ /* 0x140fe200078e0203 */
[----:B------:R-:W-:Y:S01]  /*0290*/  ULOP3.LUT UR4, UR7, 0x3fff0, URZ, 0xc0, !UPT ;  /* 0x0003fff007047892 */ /* 0x000fe2000f8ec0ff */
[C-C-:B------:R-:W-:Y:S01]  /*02a0*/  IMAD R9, R0.reuse, 0xa, R3.reuse ;  /* 0x0000000a00097824 */ /* 0x140fe200078e0203 */
[----:B------:R-:W-:Y:S01]  /*02b0*/  UIADD3 UR6, UPT, UPT, -UR6, URZ, URZ ;  /* 0x000000ff06067290 */ /* 0x000fe2000fffe1ff */
[----:B------:R-:W-:-:S02]  /*02c0*/  IMAD R11, R0, 0xb, R3 ;  /* 0x0000000b000b7824 */ /* 0x000fc400078e0203 */
[C-C-:B------:R-:W-:Y:S02]  /*02d0*/  IMAD R13, R0.reuse, 0xc, R3.reuse ;  /* 0x0000000c000d7824 */ /* 0x140fe400078e0203 */
[C-C-:B------:R-:W-:Y:S02]  /*02e0*/  IMAD R15, R0.reuse, 0xd, R3.reuse ;  /* 0x0000000d000f7824 */ /* 0x140fe400078e0203 */
[C-C-:B------:R-:W-:Y:S02]  /*02f0*/  IMAD R17, R0.reuse, 0xe, R3.reuse ;  /* 0x0000000e00117824 */ /* 0x140fe400078e0203 */
[C---:B------:R-:W-:Y:S02]  /*0300*/  IMAD R19, R0.reuse, 0xf, R3 ;  /* 0x0000000f00137824 */ /* 0x040fe400078e0203 */
[----:B------:R-:W-:Y:S02]  /*0310*/  IMAD R4, R7, UR10, R2 ;  /* 0x0000000a07047c24 */ /* 0x000fe4000f8e0202 */
[----:B------:R-:W-:-:S02]  /*0320*/  IMAD R5, R0, UR10, RZ ;  /* 0x0000000a00057c24 */ /* 0x000fc4000f8e02ff */
[--C-:B------:R-:W-:Y:S02]  /*0330*/  IMAD R26, R3, UR10, R2.reuse ;  /* 0x0000000a031a7c24 */ /* 0x100fe4000f8e0202 */
[--C-:B------:R-:W-:Y:S02]  /*0340*/  IMAD R6, R21, UR10, R2.reuse ;  /* 0x0000000a15067c24 */ /* 0x100fe4000f8e0202 */
[--C-:B------:R-:W-:Y:S02]  /*0350*/  IMAD R8, R23, UR10, R2.reuse ;  /* 0x0000000a17087c24 */ /* 0x100fe4000f8e0202 */
[--C-:B------:R-:W-:Y:S02]  /*0360*/  IMAD R10, R25, UR10, R2.reuse ;  /* 0x0000000a190a7c24 */ /* 0x100fe4000f8e0202 */
[--C-:B------:R-:W-:Y:S02]  /*0370*/  IMAD R12, R29, UR10, R2.reuse ;  /* 0x0000000a1d0c7c24 */ /* 0x100fe4000f8e0202 */
[----:B------:R-:W-:-:S02]  /*0380*/  IMAD R14, R14, UR10, R2 ;  /* 0x0000000a0e0e7c24 */ /* 0x000fc4000f8e0202 */
        /* <DEDUP_REMOVED lines=8> */
[----:B------:R-:W-:-:S07]  /*0410*/  IMAD R19, R19, UR10, R2 ;  /* 0x0000000a13137c24 */ /* 0x000fce000f8e0202 */
.L_x_2:
[----:B------:R-:W0:Y:S02]  /*0420*/  LDC.64 R20, c[0x0][0x380] ;  /* 0x0000e000ff147b82 */ /* 0x000e240000000a00 */
[----:B0-----:R-:W-:-:S04]  /*0430*/  IMAD.WIDE R24, R26, 0x4, R20 ;  /* 0x000000041a187825 */ /* 0x001fc800078e0214 */
[--C-:B------:R-:W-:Y:S02]  /*0440*/  IMAD.WIDE R22, R4, 0x4, R20.reuse ;  /* 0x0000000404167825 */ /* 0x100fe400078e0214 */
[----:B------:R-:W2:Y:S04]  /*0450*/  LDG.E R24, desc[UR8][R24.64] ;  /* 0x0000000818187981 */ /* 0x000ea8000c1e1900 */
[----:B------:R-:W2:Y:S01]  /*0460*/  LDG.E R22, desc[UR8][R22.64] ;  /* 0x0000000816167981 */ /* 0x000ea2000c1e1900 */
[----:B------:R-:W-:-:S06]  /*0470*/  IMAD.WIDE R28, R6, 0x4, R20 ;  /* 0x00000004061c7825 */ /* 0x000fcc00078e0214 */
[----:B------:R-:W3:Y:S01]  /*0480*/  LDG.E R28, desc[UR8][R28.64] ;  /* 0x000000081c1c7981 */ /* 0x000ee2000c1e1900 */
[----:B--2---:R-:W-:Y:S01]  /*0490*/  IADD3 R27, PT, PT, R22, R24, R27 ;  /* 0x00000018161b7210 */ /* 0x004fe20007ffe01b */
[----:B------:R-:W-:-:S06]  /*04a0*/  IMAD.WIDE R24, R8, 0x4, R20 ;  /* 0x0000000408187825 */ /* 0x000fcc00078e0214 */
[----:B------:R-:W3:Y:S01]  /*04b0*/  LDG.E R24, desc[UR8][R24.64] ;  /* 0x0000000818187981 */ /* 0x000ee2000c1e1900 */
[----:B------:R-:W-:-:S06]  /*04c0*/  IMAD.WIDE R22, R10, 0x4, R20 ;  /* 0x000000040a167825 */ /* 0x000fcc00078e0214 */
[----:B------:R-:W2:Y:S01]  /*04d0*/  LDG.E R22, desc[UR8][R22.64] ;  /* 0x0000000816167981 */ /* 0x000ea2000c1e1900 */
[----:B---3--:R-:W-:Y:S01]  /*04e0*/  IADD3 R27, PT, PT, R24, R28, R27 ;  /* 0x0000001c181b7210 */ /* 0x008fe20007ffe01b */
[----:B------:R-:W-:-:S06]  /*04f0*/  IMAD.WIDE R24, R12, 0x4, R20 ;  /* 0x000000040c187825 */ /* 0x000fcc00078e0214 */
        /* <DEDUP_REMOVED lines=10> */
[----:B------:R-:W2:Y:S02]  /*05a0*/  LDG.E R22, desc[UR8][R22.64] ;  /* 0x0000000816167981 */ /* 0x000ea4000c1e1900 */
[----:B--2---:R-:W-:Y:S01]  /*05b0*/  IADD3 R27, PT, PT, R22, R24, R27 ;  /* 0x00000018161b7210 */ /* 0x004fe20007ffe01b */
[----:B------:R-:W-:-:S04]  /*05c0*/  IMAD.WIDE R24, R9, 0x4, R20 ;  /* 0x0000000409187825 */ /* 0x000fc800078e0214 */
[--C-:B------:R-:W-:Y:S02]  /*05d0*/  IMAD.WIDE R22, R11, 0x4, R20.reuse ;  /* 0x000000040b167825 */ /* 0x100fe400078e0214 */
[----:B------:R-:W2:Y:S04]  /*05e0*/  LDG.E R24, desc[UR8][R24.64] ;  /* 0x0000000818187981 */ /* 0x000ea8000c1e1900 */
[----:B------:R-:W2:Y:S01]  /*05f0*/  LDG.E R22, desc[UR8][R22.64] ;  /* 0x0000000816167981 */ /* 0x000ea2000c1e1900 */
[----:B------:R-:W-:-:S06]  /*0600*/  IMAD.WIDE R28, R13, 0x4, R20 ;  /* 0x000000040d1c7825 */ /* 0x000fcc00078e0214 */
[----:B------:R-:W3:Y:S01]  /*0610*/  LDG.E R28, desc[UR8][R28.64] ;  /* 0x000000081c1c7981 */ /* 0x000ee2000c1e1900 */
[----:B--2---:R-:W-:Y:S01]  /*0620*/  IADD3 R27, PT, PT, R22, R24, R27 ;  /* 0x00000018161b7210 */ /* 0x004fe20007ffe01b */
[----:B------:R-:W-:-:S04]  /*0630*/  IMAD.WIDE R24, R15, 0x4, R20 ;  /* 0x000000040f187825 */ /* 0x000fc800078e0214 */
[--C-:B------:R-:W-:Y:S02]  /*0640*/  IMAD.WIDE R22, R17, 0x4, R20.reuse ;  /* 0x0000000411167825 */ /* 0x100fe400078e0214 */
[----:B------:R-:W3:Y:S02]  /*0650*/  LDG.E R24, desc[UR8][R24.64] ;  /* 0x0000000818187981 */ /* 0x000ee4000c1e1900 */
[----:B------:R-:W-:Y:S02]  /*0660*/  IMAD.WIDE R20, R19, 0x4, R20 ;  /* 0x0000000413147825 */ /* 0x000fe400078e0214 */
[----:B------:R-:W2:Y:S04]  /*0670*/  LDG.E R22, desc[UR8][R22.64] ;  /* 0x0000000816167981 */ /* 0x000ea8000c1e1900 */
[----:B------:R-:W2:Y:S01]  /*0680*/  LDG.E R20, desc[UR8][R20.64] ;  /* 0x0000000814147981 */ /* 0x000ea2000c1e1900 */
[----:B------:R-:W-:-:S04]  /*0690*/  UIADD3 UR6, UPT, UPT, UR6, 0x10, URZ ;  /* 0x0000001006067890 */ /* 0x000fc8000fffe0ff */
[----:B------:R-:W-:Y:S01]  /*06a0*/  UISETP.NE.AND UP1, UPT, UR6, URZ, UPT ;  /* 0x000000ff0600728c */ /* 0x000fe2000bf25270 */
[C---:B------:R-:W-:Y:S02]  /*06b0*/  LEA R26, R5.reuse, R26, 0x4 ;  /* 0x0000001a051a7211 */ /* 0x040fe400078e20ff */
[C---:B------:R-:W-:Y:S02]  /*06c0*/  LEA R4, R5.reuse, R4, 0x4 ;  /* 0x0000000405047211 */ /* 0x040fe400078e20ff */
[C---:B------:R-:W-:Y:S02]  /*06d0*/  LEA R6, R5.reuse, R6, 0x4 ;  /* 0x0000000605067211 */ /* 0x040fe400078e20ff */
[C---:B------:R-:W-:Y:S02]  /*06e0*/  LEA R8, R5.reuse, R8, 0x4 ;  /* 0x0000000805087211 */ /* 0x040fe400078e20ff */
[C---:B------:R-:W-:Y:S02]  /*06f0*/  LEA R10, R5.reuse, R10, 0x4 ;  /* 0x0000000a050a7211 */ /* 0x040fe400078e20ff */
[----:B------:R-:W-:-:S02]  /*0700*/  LEA R12, R5, R12, 0x4 ;  /* 0x0000000c050c7211 */ /* 0x000fc400078e20ff */
        /* <DEDUP_REMOVED lines=9> */
[----:B------:R-:W-:Y:S02]  /*07a0*/  LEA R19, R5, R19, 0x4 ;  /* 0x0000001305137211 */ /* 0x000fe400078e20ff */
[----:B---3--:R-:W-:-:S04]  /*07b0*/  IADD3 R27, PT, PT, R24, R28, R27 ;  /* 0x0000001c181b7210 */ /* 0x008fc80007ffe01b */
[----:B--2---:R-:W-:Y:S01]  /*07c0*/  IADD3 R27, PT, PT, R20, R22, R27 ;  /* 0x00000016141b7210 */ /* 0x004fe20007ffe01b */
[----:B------:R-:W-:Y:S06]  /*07d0*/  BRA.U UP1, `(.L_x_2) ;  /* 0xfffffffd01107547 */ /* 0x000fec000b83ffff */
.L_x_1:
[----:B------:R-:W-:Y:S05]  /*07e0*/  BRA.U !UP0, `(.L_x_0) ;  /* 0x00000005083c7547 */ /* 0x000fea000b800000 */
[----:B------:R-:W-:Y:S02]  /*07f0*/  UISETP.GE.U32.AND UP0, UPT, UR11, 0x8, UPT ;  /* 0x000000080b00788c */ /* 0x000fe4000bf06070 */
[----:B------:R-:W-:-:S04]  /*0800*/  ULOP3.LUT UR6, UR7, 0x7, URZ, 0xc0, !UPT ;  /* 0x0000000707067892 */ /* 0x000fc8000f8ec0ff */
[----:B------:R-:W-:-:S03]  /*0810*/  UISETP.NE.AND UP1, UPT, UR6, URZ, UPT ;  /* 0x000000ff0600728c */ /* 0x000fc6000bf25270 */
[----:B------:R-:W-:Y:S08]  /*0820*/  BRA.U !UP0, `(.L_x_3) ;  /* 0x0000000108987547 */ /* 0x000ff0000b800000 */
[----:B------:R-:W-:Y:S01]  /*0830*/  IMAD R7, R0, UR4, R3 ;  /* 0x0000000400077c24 */ /* 0x000fe2000f8e0203 */
[----:B------:R-:W0:Y:S04]  /*0840*/  LDC.64 R4, c[0x0][0x380] ;  /* 0x0000e000ff047b82 */ /* 0x000e280000000a00 */
[C---:B------:R-:W-:Y:S01]  /*0850*/  IADD3 R9, PT, PT, R7.reuse, R0, RZ ;  /* 0x0000000007097210 */ /* 0x040fe20007ffe0ff */
[----:B------:R-:W-:-:S03]  /*0860*/  IMAD R7, R7, UR10, R2 ;  /* 0x0000000a07077c24 */ /* 0x000fc6000f8e0202 */
[C---:B------:R-:W-:Y:S01]  /*0870*/  IADD3 R11, PT, PT, R9.reuse, R0, RZ ;  /* 0x00000000090b7210 */ /* 0x040fe20007ffe0ff */
[----:B------:R-:W-:-:S03]  /*0880*/  IMAD R17, R9, UR10, R2 ;  /* 0x0000000a09117c24 */ /* 0x000fc6000f8e0202 */
[C---:B------:R-:W-:Y:S01]  /*0890*/  IADD3 R13, PT, PT, R11.reuse, R0, RZ ;  /* 0x000000000b0d7210 */ /* 0x040fe20007ffe0ff */
[----:B------:R-:W-:-:S03]  /*08a0*/  IMAD R11, R11, UR10, R2 ;  /* 0x0000000a0b0b7c24 */ /* 0x000fc6000f8e0202 */
[----:B------:R-:W-:-:S04]  /*08b0*/  IADD3 R19, PT, PT, R13, R0, RZ ;  /* 0x000000000d137210 */ /* 0x000fc80007ffe0ff */
[----:B------:R-:W-:Y:S01]  /*08c0*/  IADD3 R21, PT, PT, R19, R0, RZ ;  /* 0x0000000013157210 */ /* 0x000fe20007ffe0ff */
[----:B------:R-:W-:-:S03]  /*08d0*/  IMAD R15, R13, UR10, R2 ;  /* 0x0000000a0d0f7c24 */ /* 0x000fc6000f8e0202 */
[----:B------:R-:W-:Y:S01]  /*08e0*/  IADD3 R23, PT, PT, R21, R0, RZ ;  /* 0x0000000015177210 */ /* 0x000fe20007ffe0ff */
[----:B0-----:R-:W-:-:S04]  /*08f0*/  IMAD.WIDE R6, R7, 0x4, R4 ;  /* 0x0000000407067825 */ /* 0x001fc800078e0204 */
[----:B------:R-:W-:Y:S01]  /*0900*/  IMAD.WIDE R16, R17, 0x4, R4 ;  /* 0x0000000411107825 */ /* 0x000fe200078e0204 */
[----:B------:R0:W2:Y:S03]  /*0910*/  LDG.E R8, desc[UR8][R6.64] ;  /* 0x0000000806087981 */ /* 0x0000a6000c1e1900 */
[----:B------:R-:W-:Y:S01]  /*0920*/  IMAD R13, R19, UR10, R2 ;  /* 0x0000000a130d7c24 */ /* 0x000fe2000f8e0202 */
[----:B------:R-:W-:Y:S01]  /*0930*/  IADD3 R19, PT, PT, R23, R0, RZ ;  /* 0x0000000017137210 */ /* 0x000fe20007ffe0ff */
[----:B------:R-:W-:Y:S01]  /*0940*/  IMAD.WIDE R10, R11, 0x4, R4 ;  /* 0x000000040b0a7825 */ /* 0x000fe200078e0204 */
[----:B------:R1:W2:Y:S03]  /*0950*/  LDG.E R9, desc[UR8][R16.64] ;  /* 0x0000000810097981 */ /* 0x0002a6000c1e1900 */
[----:B------:R-:W-:-:S02]  /*0960*/  IMAD R21, R21, UR10, R2 ;  /* 0x0000000a15157c24 */ /* 0x000fc4000f8e0202 */
[----:B------:R-:W-:Y:S01]  /*0970*/  IMAD.WIDE R14, R15, 0x4, R4 ;  /* 0x000000040f0e7825 */ /* 0x000fe200078e0204 */
[----:B------:R-:W3:Y:S03]  /*0980*/  LDG.E R10, desc[UR8][R10.64] ;  /* 0x000000080a0a7981 */ /* 0x000ee6000c1e1900 */
[----:B------:R-:W-:Y:S02]  /*0990*/  IMAD R23, R23, UR10, R2 ;  /* 0x0000000a17177c24 */ /* 0x000fe4000f8e0202 */
[--C-:B------:R-:W-:Y:S01]  /*09a0*/  IMAD.WIDE R12, R13, 0x4, R4.reuse ;  /* 0x000000040d0c7825 */ /* 0x100fe200078e0204 */
[----:B------:R-:W3:Y:S03]  /*09b0*/  LDG.E R14, desc[UR8][R14.64] ;  /* 0x000000080e0e7981 */ /* 0x000ee6000c1e1900 */
[----:B0-----:R-:W-:-:S02]  /*09c0*/  IMAD.WIDE R6, R21, 0x4, R4 ;  /* 0x0000000415067825 */ /* 0x001fc400078e0204 */
[----:B------:R-:W4:Y:S02]  /*09d0*/  LDG.E R12, desc[UR8][R12.64] ;  /* 0x000000080c0c7981 */ /* 0x000f24000c1e1900 */
[----:B------:R-:W-:Y:S02]  /*09e0*/  IMAD R19, R19, UR10, R2 ;  /* 0x0000000a13137c24 */ /* 0x000fe4000f8e0202 */
[--C-:B-1----:R-:W-:Y:S01]  /*09f0*/  IMAD.WIDE R16, R23, 0x4, R4.reuse ;  /* 0x0000000417107825 */ /* 0x102fe200078e0204 */
[----:B------:R-:W4:Y:S03]  /*0a00*/  LDG.E R6, desc[UR8][R6.64] ;  /* 0x0000000806067981 */ /* 0x000f26000c1e1900 */
[----:B------:R-:W-:Y:S02]  /*0a10*/  IMAD.WIDE R4, R19, 0x4, R4 ;  /* 0x0000000413047825 */ /* 0x000fe400078e0204 */
[----:B------:R-:W5:Y:S04]  /*0a20*/  LDG.E R16, desc[UR8][R16.64] ;  /* 0x0000000810107981 */ /* 0x000f68000c1e1900 */
[----:B------:R-:W5:Y:S01]  /*0a30*/  LDG.E R4, desc[UR8][R4.64] ;  /* 0x0000000804047981 */ /* 0x000f62000c1e1900 */
[----:B------:R-:W-:Y:S01]  /*0a40*/  UIADD3 UR4, UPT, UPT, UR4, 0x8, URZ ;  /* 0x0000000804047890 */ /* 0x000fe2000fffe0ff */
[----:B--2---:R-:W-:-:S04]  /*0a50*/  IADD3 R9, PT, PT, R9, R8, R27 ;  /* 0x0000000809097210 */ /* 0x004fc80007ffe01b */
[----:B---3--:R-:W-:-:S04]  /*0a60*/  IADD3 R9, PT, PT, R14, R10, R9 ;  /* 0x0000000a0e097210 */ /* 0x008fc80007ffe009 */
[----:B----4-:R-:W-:-:S04]  /*0a70*/  IADD3 R9, PT, PT, R6, R12, R9 ;  /* 0x0000000c06097210 */ /* 0x010fc80007ffe009 */
[----:B-----5:R-:W-:-:S07]  /*0a80*/  IADD3 R27, PT, PT, R4, R16, R9 ;  /* 0x00000010041b7210 */ /* 0x020fce0007ffe009 */
.L_x_3:
[----:B------:R-:W-:Y:S05]  /*0a90*/  BRA.U !UP1, `(.L_x_0) ;  /* 0x0000000109907547 */ /* 0x000fea000b800000 */
[----:B------:R-:W-:Y:S02]  /*0aa0*/  UISETP.GE.U32.AND UP0, UPT, UR6, 0x4, UPT ;  /* 0x000000040600788c */ /* 0x000fe4000bf06070 */
[----:B------:R-:W-:-:S04]  /*0ab0*/  ULOP3.LUT UR7, UR7, 0x3, URZ, 0xc0, !UPT ;  /* 0x0000000307077892 */ /* 0x000fc8000f8ec0ff */
[----:B------:R-:W-:-:S03]  /*0ac0*/  UISETP.NE.AND UP1, UPT, UR7, URZ, UPT ;  /* 0x000000ff0700728c */ /* 0x000fc6000bf25270 */
[----:B------:R-:W-:Y:S08]  /*0ad0*/  BRA.U !UP0, `(.L_x_4) ;  /* 0x0000000108507547 */ /* 0x000ff0000b800000 */
[----:B------:R-:W0:Y:S01]  /*0ae0*/  LDC.64 R4, c[0x0][0x380] ;  /* 0x0000e000ff047b82 */ /* 0x000e220000000a00 */
[----:B------:R-:W-:-:S05]  /*0af0*/  IMAD R7, R0, UR4, R3 ;  /* 0x0000000400077c24 */ /* 0x000fca000f8e0203 */
[C---:B------:R-:W-:Y:S01]  /*0b00*/  IADD3 R9, PT, PT, R7.reuse, R0, RZ ;  /* 0x0000000007097210 */ /* 0x040fe20007ffe0ff */
[----:B------:R-:W-:-:S03]  /*0b10*/  IMAD R7, R7, UR10, R2 ;  /* 0x0000000a07077c24 */ /* 0x000fc6000f8e0202 */
[C---:B------:R-:W-:Y:S01]  /*0b20*/  IADD3 R11, PT, PT, R9.reuse, R0, RZ ;  /* 0x00000000090b7210 */ /* 0x040fe20007ffe0ff */
[----:B------:R-:W-:-:S03]  /*0b30*/  IMAD R9, R9, UR10, R2 ;  /* 0x0000000a09097c24 */ /* 0x000fc6000f8e0202 */
[C---:B------:R-:W-:Y:S01]  /*0b40*/  IADD3 R13, PT, PT, R11.reuse, R0, RZ ;  /* 0x000000000b0d7210 */ /* 0x040fe20007ffe0ff */
[----:B------:R-:W-:-:S04]  /*0b50*/  IMAD R11, R11, UR10, R2 ;  /* 0x0000000a0b0b7c24 */ /* 0x000fc8000f8e0202 */
[----:B------:R-:W-:Y:S02]  /*0b60*/  IMAD R13, R13, UR10, R2 ;  /* 0x0000000a0d0d7c24 */ /* 0x000fe4000f8e0202 */
[----:B0-----:R-:W-:-:S04]  /*0b70*/  IMAD.WIDE R6, R7, 0x4, R4 ;  /* 0x0000000407067825 */ /* 0x001fc800078e0204 */
[--C-:B------:R-:W-:Y:S02]  /*0b80*/  IMAD.WIDE R8, R9, 0x4, R4.reuse ;  /* 0x0000000409087825 */ /* 0x100fe400078e0204 */
[----:B------:R-:W2:Y:S02]  /*0b90*/  LDG.E R6, desc[UR8][R6.64] ;  /* 0x0000000806067981 */ /* 0x000ea4000c1e1900 */
[--C-:B------:R-:W-:Y:S02]  /*0ba0*/  IMAD.WIDE R10, R11, 0x4, R4.reuse ;  /* 0x000000040b0a7825 */ /* 0x100fe400078e0204 */
[----:B------:R-:W2:Y:S02]  /*0bb0*/  LDG.E R8, desc[UR8][R8.64] ;  /* 0x0000000808087981 */ /* 0x000ea4000c1e1900 */
[----:B------:R-:W-:Y:S02]  /*0bc0*/  IMAD.WIDE R4, R13, 0x4, R4 ;  /* 0x000000040d047825 */ /* 0x000fe400078e0204 */
[----:B------:R-:W3:Y:S04]  /*0bd0*/  LDG.E R10, desc[UR8][R10.64] ;  /* 0x000000080a0a7981 */ /* 0x000ee8000c1e1900 */
[----:B------:R-:W3:Y:S01]  /*0be0*/  LDG.E R4, desc[UR8][R4.64] ;  /* 0x0000000804047981 */ /* 0x000ee2000c1e1900 */
[----:B------:R-:W-:Y:S01]  /*0bf0*/  UIADD3 UR4, UPT, UPT, UR4, 0x4, URZ ;  /* 0x0000000404047890 */ /* 0x000fe2000fffe0ff */
[----:B--2---:R-:W-:-:S04]  /*0c00*/  IADD3 R27, PT, PT, R8, R6, R27 ;  /* 0x00000006081b7210 */ /* 0x004fc80007ffe01b */
[----:B---3--:R-:W-:-:S07]  /*0c10*/  IADD3 R27, PT, PT, R4, R10, R27 ;  /* 0x0000000a041b7210 */ /* 0x008fce0007ffe01b */
.L_x_4:
[----:B------:R-:W-:Y:S05]  /*0c20*/  BRA.U !UP1, `(.L_x_0) ;  /* 0x00000001092c7547 */ /* 0x000fea000b800000 */
[----:B------:R-:W0:Y:S01]  /*0c30*/  LDC.64 R6, c[0x0][0x380] ;  /* 0x0000e000ff067b82 */ /* 0x000e220000000a00 */
[----:B------:R-:W-:Y:S01]  /*0c40*/  IMAD R5, R0, UR4, R3 ;  /* 0x0000000400057c24 */ /* 0x000fe2000f8e0203 */
[----:B------:R-:W-:-:S03]  /*0c50*/  UIADD3 UR7, UPT, UPT, -UR7, URZ, URZ ;  /* 0x000000ff07077290 */ /* 0x000fc6000fffe1ff */
[----:B------:R-:W-:-:S09]  /*0c60*/  IMAD R9, R5, UR10, R2 ;  /* 0x0000000a05097c24 */ /* 0x000fd2000f8e0202 */
.L_x_5:
[----:B0-----:R-:W-:-:S06]  /*0c70*/  IMAD.WIDE R4, R9, 0x4, R6 ;  /* 0x0000000409047825 */ /* 0x001fcc00078e0206 */
[----:B------:R-:W2:Y:S01]  /*0c80*/  LDG.E R4, desc[UR8][R4.64] ;  /* 0x0000000804047981 */ /* 0x000ea2000c1e1900 */
[----:B------:R-:W-:Y:S01]  /*0c90*/  UIADD3 UR7, UPT, UPT, UR7, 0x1, URZ ;  /* 0x0000000107077890 */ /* 0x000fe2000fffe0ff */
[----:B------:R-:W-:-:S03]  /*0ca0*/  IMAD R9, R0, UR10, R9 ;  /* 0x0000000a00097c24 */ /* 0x000fc6000f8e0209 */
[----:B------:R-:W-:Y:S01]  /*0cb0*/  UISETP.NE.AND UP0, UPT, UR7, URZ, UPT ;  /* 0x000000ff0700728c */ /* 0x000fe2000bf05270 */
[----:B--2---:R-:W-:-:S08]  /*0cc0*/  IADD3 R27, PT, PT, R4, R27, RZ ;  /* 0x0000001b041b7210 */ /* 0x004fd00007ffe0ff */
[----:B------:R-:W-:Y:S05]  /*0cd0*/  BRA.U UP0, `(.L_x_5) ;  /* 0xfffffffd00e47547 */ /* 0x000fea000b83ffff */
.L_x_0:
[----:B------:R-:W0:Y:S01]  /*0ce0*/  LDC.64 R4, c[0x0][0x380] ;  /* 0x0000e000ff047b82 */ /* 0x000e220000000a00 */
[----:B------:R-:W-:-:S04]  /*0cf0*/  IMAD R3, R3, UR10, R2 ;  /* 0x0000000a03037c24 */ /* 0x000fc8000f8e0202 */
[----:B0-----:R-:W-:-:S05]  /*0d00*/  IMAD.WIDE R2, R3, 0x4, R4 ;  /* 0x0000000403027825 */ /* 0x001fca00078e0204 */
[----:B------:R-:W-:Y:S01]  /*0d10*/  STG.E desc[UR8][R2.64], R27 ;  /* 0x0000001b02007986 */ /* 0x000fe2000c101908 */
[----:B------:R-:W-:Y:S05]  /*0d20*/  EXIT ;  /* 0x000000000000794d */ /* 0x000fea0003800000 */
.L_x_6:
[----:B------:R-:W-:-:S00]  /*0d30*/  BRA `(.L_x_6) ;  /* 0xfffffffc00fc7947 */ /* 0x000fc0000383ffff */
[----:B------:R-:W-:-:S00]  /*0d40*/  NOP ;  /* 0x0000000000007918 */ /* 0x000fc00000000000 */
        /* <DEDUP_REMOVED lines=11> */
.L_x_20:


//--------------------- .text._Z11spmm_kernelPKiS0_S0_S0_Piiiii --------------------------
	.section	.text._Z11spmm_kernelPKiS0_S0_S0_Piiiii,"ax",@progbits
	.align	128
        .global         _Z11spmm_kernelPKiS0_S0_S0_Piiiii
        .type           _Z11spmm_kernelPKiS0_S0_S0_Piiiii,@function
        .size           _Z11spmm_kernelPKiS0_S0_S0_Piiiii,(.L_x_21 - _Z11spmm_kernelPKiS0_S0_S0_Piiiii)
        .other          _Z11spmm_kernelPKiS0_S0_S0_Piiiii,@"STO_CUDA_ENTRY STV_DEFAULT"
_Z11spmm_kernelPKiS0_S0_S0_Piiiii:
.text._Z11spmm_kernelPKiS0_S0_S0_Piiiii:
[----:B------:R-:W-:Y:S01]  /*0000*/  LDC R1, c[0x0][0x37c] ;  /* 0x0000df00ff017b82 */ /* 0x000fe20000000800 */
[----:B------:R-:W0:Y:S07]  /*0010*/  S2R R3, SR_TID.X ;  /* 0x0000000000037919 */ /* 0x000e2e0000002100 */
[----:B------:R-:W0:Y:S01]  /*0020*/  S2UR UR4, SR_CTAID.X ;  /* 0x00000000000479c3 */ /* 0x000e220000002500 */
[----:B------:R-:W1:Y:S01]  /*0030*/  LDCU UR7, c[0x0][0x3b0] ;  /* 0x00007600ff0777ac */ /* 0x000e620008000800 */
[----:B------:R-:W2:Y:S01]  /*0040*/  S2R R5, SR_TID.Y ;  /* 0x0000000000057919 */ /* 0x000ea20000002200 */
[----:B------:R-:W3:Y:S01]  /*0050*/  LDCU UR8, c[0x0][0x3ac] ;  /* 0x00007580ff0877ac */ /* 0x000ee20008000800 */
[----:B------:R-:W4:Y:S04]  /*0060*/  S2R R7, SR_TID.Z ;  /* 0x0000000000077919 */ /* 0x000f280000002300 */
[----:B------:R-:W0:Y:S08]  /*0070*/  LDC R0, c[0x0][0x360] ;  /* 0x0000d800ff007b82 */ /* 0x000e300000000800 */
[----:B------:R-:W2:Y:S08]  /*0080*/  S2UR UR5, SR_CTAID.Y ;  /* 0x00000000000579c3 */ /* 0x000eb00000002600 */
[----:B------:R-:W2:Y:S08]  /*0090*/  LDC R2, c[0x0][0x364] ;  /* 0x0000d900ff027b82 */ /* 0x000eb00000000800 */
[----:B------:R-:W4:Y:S01]  /*00a0*/  S2UR UR6, SR_CTAID.Z ;  /* 0x00000000000679c3 */ /* 0x000f220000002700 */
[----:B0-----:R-:W-:-:S05]  /*00b0*/  IMAD R0, R0, UR4, R3 ;  /* 0x0000000400007c24 */ /* 0x001fca000f8e0203 */
[----:B-1----:R-:W-:Y:S02]  /*00c0*/  ISETP.GE.AND P0, PT, R0, UR7, PT ;  /* 0x0000000700007c0c */ /* 0x002fe4000bf06270 */
[----:B------:R-:W4:Y:S01]  /*00d0*/  LDC R4, c[0x0][0x368] ;  /* 0x0000da00ff047b82 */ /* 0x000f220000000800 */
[----:B--2---:R-:W-:-:S05]  /*00e0*/  IMAD R2, R2, UR5, R5 ;  /* 0x0000000502027c24 */ /* 0x004fca000f8e0205 */
[----:B---3--:R-:W-:Y:S01]  /*00f0*/  ISETP.GE.OR P0, PT, R2, UR8, P0 ;  /* 0x0000000802007c0c */ /* 0x008fe20008706670 */
[----:B----4-:R-:W-:-:S12]  /*0100*/  IMAD R3, R4, UR6, R7 ;  /* 0x0000000604037c24 */ /* 0x010fd8000f8e0207 */
[----:B------:R-:W-:Y:S05]  /*0110*/  @P0 EXIT ;  /* 0x000000000000094d */ /* 0x000fea0003800000 */
[----:B------:R-:W0:Y:S02]  /*0120*/  LDC R5, c[0x0][0x3b4] ;  /* 0x0000ed00ff057b82 */ /* 0x000e240000000800 */
[----:B0-----:R-:W-:-:S04]  /*0130*/  IADD3 R4, PT, PT, R5, 0x1fff, RZ ;  /* 0x00001fff05047810 */ /* 0x001fc80007ffe0ff */
[----:B------:R-:W-:-:S04]  /*0140*/  SHF.R.S32.HI R7, RZ, 0x1f, R4 ;  /* 0x0000001fff077819 */ /* 0x000fc80000011404 */
[----:B------:R-:W-:-:S04]  /*0150*/  LEA.HI R4, R7, R4, RZ, 0xd ;  /* 0x0000000407047211 */ /* 0x000fc800078f68ff */
[----:B------:R-:W-:-:S04]  /*0160*/  SHF.R.S32.HI R4, RZ, 0xd, R4 ;  /* 0x0000000dff047819 */ /* 0x000fc80000011404 */
[----:B------:R-:W-:-:S13]  /*0170*/  ISETP.GE.AND P0, PT, R3, R4, PT ;  /* 0x000000040300720c */ /* 0x000fda0003f06270 */
[----:B------:R-:W-:Y:S05]  /*0180*/  @P0 EXIT ;  /* 0x000000000000094d */ /* 0x000fea0003800000 */
[----:B------:R-:W0:Y:S01]  /*0190*/  LDC.64 R6, c[0x0][0x380] ;  /* 0x0000e000ff067b82 */ /* 0x000e220000000a00 */
[----:B------:R-:W1:Y:S01]  /*01a0*/  LDCU.64 UR4, c[0x0][0x358] ;  /* 0x00006b00ff0477ac */ /* 0x000e620008000a00 */
[----:B0-----:R-:W-:-:S05]  /*01b0*/  IMAD.WIDE R6, R0, 0x4, R6 ;  /* 0x0000000400067825 */ /* 0x001fca00078e0206 */
[----:B-1----:R-:W2:Y:S04]  /*01c0*/  LDG.E R8, desc[UR4][R6.64] ;  /* 0x0000000406087981 */ /* 0x002ea8000c1e1900 */
[----:B------:R-:W3:Y:S01]  /*01d0*/  LDG.E R11, desc[UR4][R6.64+0x4] ;  /* 0x00000404060b7981 */ /* 0x000ee2000c1e1900 */
[----:B------:R-:W-:Y:S01]  /*01e0*/  BSSY.RECONVERGENT B2, `(.L_x_7) ;  /* 0x0000145000027945 */ /* 0x000fe20003800200 */
[----:B------:R-:W-:Y:S01]  /*01f0*/  HFMA2 R9, -RZ, RZ, 0, 0 ;  /* 0x00000000ff097431 */ /* 0x000fe200000001ff */
[----:B--2---:R-:W-:-:S04]  /*0200*/  IADD3 R8, PT, PT, R3, R8, RZ ;  /* 0x0000000803087210 */ /* 0x004fc80007ffe0ff */
[----:B---3--:R-:W-:-:S13]  /*0210*/  ISETP.GE.AND P0, PT, R8, R11, PT ;  /* 0x0000000b0800720c */ /* 0x008fda0003f06270 */
[----:B------:R-:W-:Y:S05]  /*0220*/  @P0 BRA `(.L_x_8) ;  /* 0x0000001400000947 */ /* 0x000fea0003800000 */
[----:B------:R-:W0:Y:S01]  /*0230*/  I2F.U32.RP R12, R4 ;  /* 0x00000004000c7306 */ /* 0x000e220000209000 */
[----:B------:R-:W-:Y:S01]  /*0240*/  MOV R7, R8 ;  /* 0x0000000800077202 */ /* 0x000fe20000000f00 */
[----:B------:R-:W-:Y:S01]  /*0250*/  BSSY.RECONVERGENT B1, `(.L_x_9) ;  /* 0x000012b000017945 */ /* 0x000fe20003800200 */
[----:B------:R-:W-:Y:S02]  /*0260*/  IADD3 R13, PT, PT, RZ, -R4, RZ ;  /* 0x80000004ff0d7210 */ /* 0x000fe40007ffe0ff */
[----:B------:R-:W-:Y:S02]  /*0270*/  IADD3 R6, PT, PT, R4, R7, RZ ;  /* 0x0000000704067210 */ /* 0x000fe40007ffe0ff */
[----:B------:R-:W-:Y:S02]  /*0280*/  MOV R8, RZ ;  /* 0x000000ff00087202 */ /* 0x000fe40000000f00 */
[----:B------:R-:W-:Y:S02]  /*0290*/  ISETP.GE.AND P0, PT, R6, R11, PT ;  /* 0x0000000b0600720c */ /* 0x000fe40003f06270 */
[----:B------:R-:W-:-:S02]  /*02a0*/  VIMNMX R11, PT, PT, R11, R6, !PT ;  /* 0x000000060b0b7248 */ /* 0x000fc40007fe0100 */
[----:B------:R-:W-:Y:S01]  /*02b0*/  SEL R10, RZ, 0x1, P0 ;  /* 0x00000001ff0a7807 */ /* 0x000fe20000000000 */
[----:B0-----:R-:W0:Y:S01]  /*02c0*/  MUFU.RCP R12, R12 ;  /* 0x0000000c000c7308 */ /* 0x001e220000001000 */
[----:B------:R-:W-:Y:S02]  /*02d0*/  ISETP.NE.U32.AND P2, PT, R4, RZ, PT ;  /* 0x000000ff0400720c */ /* 0x000fe40003f45070 */
[----:B------:R-:W-:Y:S02]  /*02e0*/  IADD3 R11, PT, PT, R11, -R6, -R10 ;  /* 0x800000060b0b7210 */ /* 0x000fe40007ffe80a */
[----:B0-----:R-:W-:-:S06]  /*02f0*/  IADD3 R9, PT, PT, R12, 0xffffffe, RZ ;  /* 0x0ffffffe0c097810 */ /* 0x001fcc0007ffe0ff */
[----:B------:R-:W0:Y:S02]  /*0300*/  F2I.FTZ.U32.TRUNC.NTZ R9, R9 ;  /* 0x0000000900097305 */ /* 0x000e24000021f000 */
[----:B0-----:R-:W-:-:S04]  /*0310*/  IMAD R13, R13, R9, RZ ;  /* 0x000000090d0d7224 */ /* 0x001fc800078e02ff */
[----:B------:R-:W-:-:S06]  /*0320*/  IMAD.HI.U32 R8, R9, R13, R8 ;  /* 0x0000000d09087227 */ /* 0x000fcc00078e0008 */
[----:B------:R-:W-:-:S05]  /*0330*/  IMAD.HI.U32 R9, R8, R11, RZ ;  /* 0x0000000b08097227 */ /* 0x000fca00078e00ff */
[----:B------:R-:W-:-:S05]  /*0340*/  IADD3 R6, PT, PT, -R9, RZ, RZ ;  /* 0x000000ff09067210 */ /* 0x000fca0007ffe1ff */
[----:B------:R-:W-:-:S05]  /*0350*/  IMAD R11, R4, R6, R11 ;  /* 0x00000006040b7224 */ /* 0x000fca00078e020b */
[----:B------:R-:W-:-:S13]  /*0360*/  ISETP.GE.U32.AND P0, PT, R11, R4, PT ;  /* 0x000000040b00720c */ /* 0x000fda0003f06070 */
[----:B------:R-:W-:Y:S02]  /*0370*/  @P0 IADD3 R11, PT, PT, -R4, R11, RZ ;  /* 0x0000000b040b0210 */ /* 0x000fe40007ffe1ff */
[----:B------:R-:W-:Y:S02]  /*0380*/  @P0 IADD3 R9, PT, PT, R9, 0x1, RZ ;  /* 0x0000000109090810 */ /* 0x000fe40007ffe0ff */
[----:B------:R-:W-:-:S13]  /*0390*/  ISETP.GE.U32.AND P1, PT, R11, R4, PT ;  /* 0x000000040b00720c */ /* 0x000fda0003f26070 */
[----:B------:R-:W-:Y:S02]  /*03a0*/  @P1 IADD3 R9, PT, PT, R9, 0x1, RZ ;  /* 0x0000000109091810 */ /* 0x000fe40007ffe0ff */
[----:B------:R-:W-:-:S04]  /*03b0*/  @!P2 LOP3.LUT R9, RZ, R4, RZ, 0x33, !PT ;  /* 0x00000004ff09a212 */ /* 0x000fc800078e33ff */
[----:B------:R-:W-:-:S04]  /*03c0*/  IADD3 R9, PT, PT, R10, R9, RZ ;  /* 0x000000090a097210 */ /* 0x000fc80007ffe0ff */
[C---:B------:R-:W-:Y:S02]  /*03d0*/  ISETP.GE.U32.AND P0, PT, R9.reuse, 0x3, PT ;  /* 0x000000030900780c */ /* 0x040fe40003f06070 */
[----:B------:R-:W-:Y:S02]  /*03e0*/  IADD3 R6, PT, PT, R9, 0x1, RZ ;  /* 0x0000000109067810 */ /* 0x000fe40007ffe0ff */
[----:B------:R-:W-:Y:S02]  /*03f0*/  MOV R9, RZ ;  /* 0x000000ff00097202 */ /* 0x000fe40000000f00 */
[----:B------:R-:W-:-:S07]  /*0400*/  LOP3.LUT R8, R6, 0x3, RZ, 0xc0, !PT ;  /* 0x0000000306087812 */ /* 0x000fce00078ec0ff */
[----:B------:R-:W-:Y:S05]  /*0410*/  @!P0 BRA `(.L_x_10) ;  /* 0x0000001000388947 */ /* 0x000fea0003800000 */
[----:B------:R-:W-:Y:S01]  /*0420*/  LOP3.LUT R6, R6, 0xfffffffc, RZ, 0xc0, !PT ;  /* 0xfffffffc06067812 */ /* 0x000fe200078ec0ff */
[----:B------:R-:W-:Y:S01]  /*0430*/  BSSY.RELIABLE B0, `(.L_x_11) ;  /* 0x00000e5000007945 */ /* 0x000fe20003800100 */
[----:B------:R-:W-:Y:S02]  /*0440*/  MOV R9, RZ ;  /* 0x000000ff00097202 */ /* 0x000fe40000000f00 */
[----:B------:R-:W-:-:S04]  /*0450*/  IADD3 R6, PT, PT, -R6, RZ, RZ ;  /* 0x000000ff06067210 */ /* 0x000fc80007ffe1ff */
[----:B------:R-:W-:-:S13]  /*0460*/  ISETP.GE.AND P0, PT, R6, RZ, PT ;  /* 0x000000ff0600720c */ /* 0x000fda0003f06270 */
[----:B------:R-:W-:Y:S05]  /*0470*/  @P0 BRA `(.L_x_12) ;  /* 0x0000000c00800947 */ /* 0x000fea0003800000 */
[----:B------:R-:W-:Y:S01]  /*0480*/  IADD3 R10, PT, PT, -R6, RZ, RZ ;  /* 0x000000ff060a7210 */ /* 0x000fe20007ffe1ff */
[----:B------:R-:W-:Y:S01]  /*0490*/  BSSY.RECONVERGENT B3, `(.L_x_13) ;  /* 0x000008f000037945 */ /* 0x000fe20003800200 */
[----:B------:R-:W-:Y:S02]  /*04a0*/  PLOP3.LUT P0, PT, PT, PT, PT, 0x80, 0x8 ;  /* 0x000000000008781c */ /* 0x000fe40003f0f070 */
[----:B------:R-:W-:-:S13]  /*04b0*/  ISETP.GT.AND P1, PT, R10, 0xc, PT ;  /* 0x0000000c0a00780c */ /* 0x000fda0003f24270 */
[----:B------:R-:W-:Y:S05]  /*04c0*/  @!P1 BRA `(.L_x_14) ;  /* 0x00000008002c9947 */ /* 0x000fea0003800000 */
[----:B------:R-:W-:-:S13]  /*04d0*/  PLOP3.LUT P0, PT, PT, PT, PT, 0x8, 0x80 ;  /* 0x000000000080781c */ /* 0x000fda0003f0e170 */
.L_x_15:
[----:B------:R-:W0:Y:S08]  /*04e0*/  LDC.64 R24, c[0x0][0x388] ;  /* 0x0000e200ff187b82 */ /* 0x000e300000000a00 */
[----:B------:R-:W1:Y:S08]  /*04f0*/  LDC.64 R14, c[0x0][0x398] ;  /* 0x0000e600ff0e7b82 */ /* 0x000e700000000a00 */
[----:B------:R-:W2:Y:S01]  /*0500*/  LDC.64 R18, c[0x0][0x390] ;  /* 0x0000e400ff127b82 */ /* 0x000ea20000000a00 */
[----:B0-----:R-:W-:-:S05]  /*0510*/  IMAD.WIDE R22, R7, 0x4, R24 ;  /* 0x0000000407167825 */ /* 0x001fca00078e0218 */
[----:B------:R-:W3:Y:S01]  /*0520*/  LDG.E R10, desc[UR4][R22.64] ;  /* 0x00000004160a7981 */ /* 0x000ee2000c1e1900 */
[----:B------:R-:W-:-:S04]  /*0530*/  IMAD.WIDE R12, R4, 0x4, R22 ;  /* 0x00000004040c7825 */ /* 0x000fc800078e0216 */
[----:B------:R-:W-:Y:S02]  /*0540*/  IMAD.WIDE R26, R4, 0x4, R12 ;  /* 0x00000004041a7825 */ /* 0x000fe400078e020c */
[----:B------:R-:W4:Y:S02]  /*0550*/  LDG.E R12, desc[UR4][R12.64] ;  /* 0x000000040c0c7981 */ /* 0x000f24000c1e1900 */
[----:B--2---:R-:W-:-:S05]  /*0560*/  IMAD.WIDE R20, R7, 0x4, R18 ;  /* 0x0000000407147825 */ /* 0x004fca00078e0212 */
[----:B------:R-:W2:Y:S01]  /*0570*/  LDG.E R11, desc[UR4][R20.64] ;  /* 0x00000004140b7981 */ /* 0x000ea2000c1e1900 */
[----:B---3--:R-:W-:-:S03]  /*0580*/  IMAD R17, R2, R5, R10 ;  /* 0x0000000502117224 */ /* 0x008fc600078e020a */
[----:B------:R0:W3:Y:S01]  /*0590*/  LDG.E R10, desc[UR4][R26.64] ;  /* 0x000000041a0a7981 */ /* 0x0000e2000c1e1900 */
[----:B-1----:R-:W-:-:S06]  /*05a0*/  IMAD.WIDE R16, R17, 0x4, R14 ;  /* 0x0000000411107825 */ /* 0x002fcc00078e020e */
[----:B------:R-:W2:Y:S01]  /*05b0*/  LDG.E R16, desc[UR4][R16.64] ;  /* 0x0000000410107981 */ /* 0x000ea2000c1e1900 */
[----:B------:R-:W-:-:S06]  /*05c0*/  IMAD.WIDE R22, R4, 0x4, R26 ;  /* 0x0000000404167825 */ /* 0x000fcc00078e021a */
[----:B------:R-:W5:Y:S01]  /*05d0*/  LDG.E R23, desc[UR4][R22.64] ;  /* 0x0000000416177981 */ /* 0x000f62000c1e1900 */
[----:B----4-:R-:W-:Y:S01]  /*05e0*/  IMAD R13, R2, R5, R12 ;  /* 0x00000005020d7224 */ /* 0x010fe200078e020c */
[C---:B------:R-:W-:Y:S01]  /*05f0*/  LEA R7, R4.reuse, R7, 0x2 ;  /* 0x0000000704077211 */ /* 0x040fe200078e10ff */
[----:B------:R-:W-:-:S04]  /*0600*/  IMAD.WIDE R28, R4, 0x4, R20 ;  /* 0x00000004041c7825 */ /* 0x000fc800078e0214 */
[----:B------:R-:W-:-:S04]  /*0610*/  IMAD.WIDE R12, R13, 0x4, R14 ;  /* 0x000000040d0c7825 */ /* 0x000fc800078e020e */
[----:B0-----:R-:W-:Y:S02]  /*0620*/  IMAD.WIDE R26, R4, 0x4, R28 ;  /* 0x00000004041a7825 */ /* 0x001fe400078e021c */
[----:B------:R-:W4:Y:S04]  /*0630*/  LDG.E R12, desc[UR4][R12.64] ;  /* 0x000000040c0c7981 */ /* 0x000f28000c1e1900 */
[----:B------:R-:W4:Y:S01]  /*0640*/  LDG.E R22, desc[UR4][R26.64] ;  /* 0x000000041a167981 */ /* 0x000f22000c1e1900 */
[----:B--2---:R-:W-:Y:S02]  /*0650*/  IMAD R11, R11, R16, R9 ;  /* 0x000000100b0b7224 */ /* 0x004fe400078e0209 */
[CC--:B---3--:R-:W-:Y:S02]  /*0660*/  IMAD R9, R2.reuse, R5.reuse, R10 ;  /* 0x0000000502097224 */ /* 0x0c8fe400078e020a */
[----:B------:R-:W-:Y:S01]  /*0670*/  IMAD.WIDE R16, R7, 0x4, R24 ;  /* 0x0000000407107825 */ /* 0x000fe200078e0218 */
[----:B------:R0:W4:Y:S03]  /*0680*/  LDG.E R10, desc[UR4][R28.64] ;  /* 0x000000041c0a7981 */ /* 0x000126000c1e1900 */
[----:B------:R-:W-:Y:S01]  /*0690*/  IMAD.WIDE R20, R9, 0x4, R14 ;  /* 0x0000000409147825 */ /* 0x000fe200078e020e */
[----:B------:R1:W2:Y:S05]  /*06a0*/  LDG.E R13, desc[UR4][R16.64] ;  /* 0x00000004100d7981 */ /* 0x0002aa000c1e1900 */
[----:B------:R-:W3:Y:S01]  /*06b0*/  LDG.E R21, desc[UR4][R20.64] ;  /* 0x0000000414157981 */ /* 0x000ee2000c1e1900 */
[----:B-----5:R-:W-:-:S02]  /*06c0*/  IMAD R23, R2, R5, R23 ;  /* 0x0000000502177224 */ /* 0x020fc400078e0217 */
[----:B0-----:R-:W-:-:S04]  /*06d0*/  IMAD.WIDE R28, R4, 0x4, R26 ;  /* 0x00000004041c7825 */ /* 0x001fc800078e021a */
[----:B-1----:R-:W-:Y:S02]  /*06e0*/  IMAD.WIDE R16, R4, 0x4, R16 ;  /* 0x0000000404107825 */ /* 0x002fe400078e0210 */
[----:B------:R3:W5:Y:S02]  /*06f0*/  LDG.E R28, desc[UR4][R28.64] ;  /* 0x000000041c1c7981 */ /* 0x000764000c1e1900 */
[----:B------:R-:W-:Y:S02]  /*0700*/  IMAD.WIDE R26, R23, 0x4, R14 ;  /* 0x00000004171a7825 */ /* 0x000fe400078e020e */
[----:B------:R0:W5:Y:S04]  /*0710*/  LDG.E R20, desc[UR4][R16.64] ;  /* 0x0000000410147981 */ /* 0x000168000c1e1900 */
[----:B------:R5:W5:Y:S01]  /*0720*/  LDG.E R9, desc[UR4][R26.64] ;  /* 0x000000041a097981 */ /* 0x000b62000c1e1900 */
[----:B----4-:R-:W-:-:S02]  /*0730*/  IMAD R10, R10, R12, R11 ;  /* 0x0000000c0a0a7224 */ /* 0x010fc400078e020b */
[----:B--2---:R-:W-:Y:S02]  /*0740*/  IMAD R13, R2, R5, R13 ;  /* 0x00000005020d7224 */ /* 0x004fe400078e020d */
[----:B---3--:R-:W-:Y:S02]  /*0750*/  IMAD R29, R22, R21, R10 ;  /* 0x00000015161d7224 */ /* 0x008fe400078e020a */
[----:B------:R-:W-:-:S04]  /*0760*/  IMAD.WIDE R22, R13, 0x4, R14 ;  /* 0x000000040d167825 */ /* 0x000fc800078e020e */
[----:B------:R-:W-:Y:S02]  /*0770*/  IMAD.WIDE R12, R7, 0x4, R18 ;  /* 0x00000004070c7825 */ /* 0x000fe400078e0212 */
[----:B------:R-:W2:Y:S02]  /*0780*/  LDG.E R23, desc[UR4][R22.64] ;  /* 0x0000000416177981 */ /* 0x000ea4000c1e1900 */
[C---:B------:R-:W-:Y:S02]  /*0790*/  IMAD.WIDE R10, R4.reuse, 0x4, R16 ;  /* 0x00000004040a7825 */ /* 0x040fe400078e0210 */
[----:B------:R-:W2:Y:S04]  /*07a0*/  LDG.E R21, desc[UR4][R12.64] ;  /* 0x000000040c157981 */ /* 0x000ea8000c1e1900 */
[----:B------:R1:W3:Y:S01]  /*07b0*/  LDG.E R22, desc[UR4][R10.64] ;  /* 0x000000040a167981 */ /* 0x0002e2000c1e1900 */
[C---:B0-----:R-:W-:Y:S01]  /*07c0*/  IMAD.WIDE R16, R4.reuse, 0x4, R10 ;  /* 0x0000000404107825 */ /* 0x041fe200078e020a */
[----:B------:R-:W-:-:S03]  /*07d0*/  LEA R7, R4, R7, 0x2 ;  /* 0x0000000704077211 */ /* 0x000fc600078e10ff */
[----:B-----5:R-:W-:Y:S02]  /*07e0*/  IMAD R27, R2, R5, R20 ;  /* 0x00000005021b7224 */ /* 0x020fe400078e0214 */
[----:B------:R-:W-:Y:S02]  /*07f0*/  IMAD R28, R28, R9, R29 ;  /* 0x000000091c1c7224 */ /* 0x000fe400078e021d */
[----:B------:R-:W-:Y:S01]  /*0800*/  IMAD.WIDE R26, R27, 0x4, R14 ;  /* 0x000000041b1a7825 */ /* 0x000fe200078e020e */
[----:B------:R0:W4:Y:S03]  /*0810*/  LDG.E R9, desc[UR4][R16.64] ;  /* 0x0000000410097981 */ /* 0x000126000c1e1900 */
[----:B-1----:R-:W-:Y:S01]  /*0820*/  IMAD.WIDE R10, R4, 0x4, R12 ;  /* 0x00000004040a7825 */ /* 0x002fe200078e020c */
[----:B------:R1:W5:Y:S04]  /*0830*/  LDG.E R20, desc[UR4][R26.64] ;  /* 0x000000041a147981 */ /* 0x000368000c1e1900 */
[----:B------:R-:W5:Y:S01]  /*0840*/  LDG.E R13, desc[UR4][R10.64] ;  /* 0x000000040a0d7981 */ /* 0x000f62000c1e1900 */
[----:B0-----:R-:W-:-:S05]  /*0850*/  IMAD.WIDE R16, R7, 0x4, R24 ;  /* 0x0000000407107825 */ /* 0x001fca00078e0218 */
[----:B------:R-:W5:Y:S01]  /*0860*/  LDG.E R12, desc[UR4][R16.64] ;  /* 0x00000004100c7981 */ /* 0x000f62000c1e1900 */
[----:B--2---:R-:W-:Y:S02]  /*0870*/  IMAD R21, R21, R23, R28 ;  /* 0x0000001715157224 */ /* 0x004fe400078e021c */
[----:B---3--:R-:W-:Y:S02]  /*0880*/  IMAD R23, R2, R5, R22 ;  /* 0x0000000502177224 */ /* 0x008fe400078e0216 */
[----:B------:R-:W-:-:S04]  /*0890*/  IMAD.WIDE R28, R4, 0x4, R10 ;  /* 0x00000004041c7825 */ /* 0x000fc800078e020a */
[----:B------:R-:W-:-:S06]  /*08a0*/  IMAD.WIDE R22, R23, 0x4, R14 ;  /* 0x0000000417167825 */ /* 0x000fcc00078e020e */
[----:B------:R-:W2:Y:S04]  /*08b0*/  LDG.E R22, desc[UR4][R22.64] ;  /* 0x0000000416167981 */ /* 0x000ea8000c1e1900 */
[----:B------:R-:W2:Y:S01]  /*08c0*/  LDG.E R23, desc[UR4][R28.64] ;  /* 0x000000041c177981 */ /* 0x000ea2000c1e1900 */
[----:B----4-:R-:W-:Y:S02]  /*08d0*/  IMAD R9, R2, R5, R9 ;  /* 0x0000000502097224 */ /* 0x010fe400078e0209 */
[----:B-1----:R-:W-:-:S04]  /*08e0*/  IMAD.WIDE R26, R4, 0x4, R28 ;  /* 0x00000004041a7825 */ /* 0x002fc800078e021c */
[----:B-----5:R-:W-:Y:S02]  /*08f0*/  IMAD R20, R13, R20, R21 ;  /* 0x000000140d147224 */ /* 0x020fe400078e0215 */
[----:B------:R-:W-:Y:S01]  /*0900*/  IMAD.WIDE R10, R9, 0x4, R14 ;  /* 0x00000004090a7825 */ /* 0x000fe200078e020e */
[----:B------:R0:W3:Y:S03]  /*0910*/  LDG.E R21, desc[UR4][R26.64] ;  /* 0x000000041a157981 */ /* 0x0000e6000c1e1900 */
[----:B------:R-:W-:Y:S02]  /*0920*/  IMAD R13, R2, R5, R12 ;  /* 0x00000005020d7224 */ /* 0x000fe400078e020c */
[----:B------:R-:W3:Y:S02]  /*0930*/  LDG.E R11, desc[UR4][R10.64] ;  /* 0x000000040a0b7981 */ /* 0x000ee4000c1e1900 */
[----:B------:R-:W-:-:S04]  /*0940*/  IMAD.WIDE R12, R13, 0x4, R14 ;  /* 0x000000040d0c7825 */ /* 0x000fc800078e020e */
[----:B0-----:R-:W-:Y:S01]  /*0950*/  IMAD.WIDE R26, R7, 0x4, R18 ;  /* 0x00000004071a7825 */ /* 0x001fe200078e0212 */
[----:B------:R-:W4:Y:S03]  /*0960*/  LDG.E R9, desc[UR4][R12.64] ;  /* 0x000000040c097981 */ /* 0x000f26000c1e1900 */
[C---:B------:R-:W-:Y:S01]  /*0970*/  IMAD.WIDE R16, R4.reuse, 0x4, R16 ;  /* 0x0000000404107825 */ /* 0x040fe200078e0210 */
[----:B------:R-:W4:Y:S01]  /*0980*/  LDG.E R10, desc[UR4][R26.64] ;  /* 0x000000041a0a7981 */ /* 0x000f22000c1e1900 */
[C---:B------:R-:W-:Y:S02]  /*0990*/  LEA R7, R4.reuse, R7, 0x2 ;  /* 0x0000000704077211 */ /* 0x040fe400078e10ff */
[----:B------:R-:W-:Y:S02]  /*09a0*/  IMAD.WIDE R28, R4, 0x4, R16 ;  /* 0x00000004041c7825 */ /* 0x000fe400078e0210 */
[----:B------:R-:W5:Y:S02]  /*09b0*/  LDG.E R16, desc[UR4][R16.64] ;  /* 0x0000000410107981 */ /* 0x000f64000c1e1900 */
[----:B------:R-:W-:-:S05]  /*09c0*/  IMAD.WIDE R24, R7, 0x4, R24 ;  /* 0x0000000407187825 */ /* 0x000fca00078e0218 */
[----:B------:R-:W5:Y:S04]  /*09d0*/  LDG.E R13, desc[UR4][R24.64] ;  /* 0x00000004180d7981 */ /* 0x000f68000c1e1900 */
[----:B------:R0:W5:Y:S02]  /*09e0*/  LDG.E R17, desc[UR4][R28.64] ;  /* 0x000000041c117981 */ /* 0x000164000c1e1900 */
[----:B0-----:R-:W-:-:S04]  /*09f0*/  IMAD.WIDE R28, R4, 0x4, R28 ;  /* 0x00000004041c7825 */ /* 0x001fc800078e021c */
[----:B--2---:R-:W-:Y:S02]  /*0a00*/  IMAD R22, R23, R22, R20 ;  /* 0x0000001617167224 */ /* 0x004fe400078e0214 */
[----:B------:R0:W2:Y:S02]  /*0a10*/  LDG.E R20, desc[UR4][R28.64] ;  /* 0x000000041c147981 */ /* 0x0000a4000c1e1900 */
[----:B0-----:R-:W-:-:S05]  /*0a20*/  IMAD.WIDE R28, R4, 0x4, R24 ;  /* 0x00000004041c7825 */ /* 0x001fca00078e0218 */
[----:B------:R-:W2:Y:S01]  /*0a30*/  LDG.E R12, desc[UR4][R28.64] ;  /* 0x000000041c0c7981 */ /* 0x000ea2000c1e1900 */
[----:B------:R-:W-:-:S04]  /*0a40*/  IMAD.WIDE R26, R4, 0x4, R26 ;  /* 0x00000004041a7825 */ /* 0x000fc800078e021a */
[----:B---3--:R-:W-:-:S04]  /*0a50*/  IMAD R11, R21, R11, R22 ;  /* 0x0000000b150b7224 */ /* 0x008fc800078e0216 */
[----:B----4-:R-:W-:Y:S02]  /*0a60*/  IMAD R9, R10, R9, R11 ;  /* 0x000000090a097224 */ /* 0x010fe400078e020b */
[----:B------:R-:W-:Y:S02]  /*0a70*/  IMAD.WIDE R10, R4, 0x4, R26 ;  /* 0x00000004040a7825 */ /* 0x000fe400078e021a */
[----:B------:R-:W3:Y:S04]  /*0a80*/  LDG.E R26, desc[UR4][R26.64] ;  /* 0x000000041a1a7981 */ /* 0x000ee8000c1e1900 */
[----:B------:R0:W4:Y:S01]  /*0a90*/  LDG.E R23, desc[UR4][R10.64] ;  /* 0x000000040a177981 */ /* 0x000122000c1e1900 */
[----:B-----5:R-:W-:Y:S02]  /*0aa0*/  IMAD R16, R2, R5, R16 ;  /* 0x0000000502107224 */ /* 0x020fe400078e0210 */
[----:B------:R-:W-:-:S04]  /*0ab0*/  IMAD.WIDE R18, R7, 0x4, R18 ;  /* 0x0000000407127825 */ /* 0x000fc800078e0212 */
[----:B0-----:R-:W-:-:S04]  /*0ac0*/  IMAD.WIDE R10, R4, 0x4, R10 ;  /* 0x00000004040a7825 */ /* 0x001fc800078e020a */
[CC--:B------:R-:W-:Y:S01]  /*0ad0*/  IMAD R17, R2.reuse, R5.reuse, R17 ;  /* 0x0000000502117224 */ /* 0x0c0fe200078e0211 */
[----:B------:R0:W5:Y:S01]  /*0ae0*/  LDG.E R21, desc[UR4][R10.64] ;  /* 0x000000040a157981 */ /* 0x000162000c1e1900 */
[----:B------:R-:W-:-:S03]  /*0af0*/  IMAD R27, R2, R5, R13 ;  /* 0x00000005021b7224 */ /* 0x000fc600078e020d */
[----:B------:R1:W5:Y:S01]  /*0b00*/  LDG.E R13, desc[UR4][R18.64] ;  /* 0x00000004120d7981 */ /* 0x000362000c1e1900 */
[----:B0-----:R-:W-:-:S04]  /*0b10*/  IMAD.WIDE R10, R16, 0x4, R14 ;  /* 0x00000004100a7825 */ /* 0x001fc800078e020e */
[----:B------:R-:W-:Y:S01]  /*0b20*/  IMAD.WIDE R16, R17, 0x4, R14 ;  /* 0x0000000411107825 */ /* 0x000fe200078e020e */
[----:B------:R0:W3:Y:S03]  /*0b30*/  LDG.E R25, desc[UR4][R10.64] ;  /* 0x000000040a197981 */ /* 0x0000e6000c1e1900 */
[----:B-1----:R-:W-:Y:S01]  /*0b40*/  IMAD.WIDE R18, R4, 0x4, R18 ;  /* 0x0000000404127825 */ /* 0x002fe200078e0212 */
[----:B------:R1:W4:Y:S03]  /*0b50*/  LDG.E R24, desc[UR4][R16.64] ;  /* 0x0000000410187981 */ /* 0x000326000c1e1900 */
[----:B0-----:R-:W-:-:S04]  /*0b60*/  IMAD.WIDE R10, R27, 0x4, R14 ;  /* 0x000000041b0a7825 */ /* 0x001fc800078e020e */
[----:B------:R-:W-:-:S04]  /*0b70*/  IMAD.WIDE R28, R4, 0x4, R28 ;  /* 0x00000004041c7825 */ /* 0x000fc800078e021c */
[----:B--2---:R-:W-:-:S04]  /*0b80*/  IMAD R20, R2, R5, R20 ;  /* 0x0000000502147224 */ /* 0x004fc800078e0214 */
[----:B-1----:R-:W-:Y:S02]  /*0b90*/  IMAD.WIDE R16, R20, 0x4, R14 ;  /* 0x0000000414107825 */ /* 0x002fe400078e020e */
[----:B------:R-:W2:Y:S04]  /*0ba0*/  LDG.E R20, desc[UR4][R10.64] ;  /* 0x000000040a147981 */ /* 0x000ea8000c1e1900 */
[----:B------:R0:W5:Y:S01]  /*0bb0*/  LDG.E R22, desc[UR4][R16.64] ;  /* 0x0000000410167981 */ /* 0x000162000c1e1900 */
[----:B------:R-:W-:-:S03]  /*0bc0*/  IMAD R27, R2, R5, R12 ;  /* 0x00000005021b7224 */ /* 0x000fc600078e020c */
[----:B------:R1:W2:Y:S01]  /*0bd0*/  LDG.E R11, desc[UR4][R18.64] ;  /* 0x00000004120b7981 */ /* 0x0002a2000c1e1900 */
[----:B0-----:R-:W-:-:S05]  /*0be0*/  IMAD.WIDE R16, R27, 0x4, R14 ;  /* 0x000000041b107825 */ /* 0x001fca00078e020e */
[----:B------:R0:W2:Y:S01]  /*0bf0*/  LDG.E R12, desc[UR4][R16.64] ;  /* 0x00000004100c7981 */ /* 0x0000a2000c1e1900 */
[----:B-1----:R-:W-:-:S05]  /*0c00*/  IMAD.WIDE R18, R4, 0x4, R18 ;  /* 0x0000000404127825 */ /* 0x002fca00078e0212 */
[----:B------:R1:W2:Y:S01]  /*0c10*/  LDG.E R10, desc[UR4][R18.64] ;  /* 0x00000004120a7981 */ /* 0x0002a2000c1e1900 */
[----:B0-----:R-:W-:-:S05]  /*0c20*/  IMAD.WIDE R16, R4, 0x4, R18 ;  /* 0x0000000404107825 */ /* 0x001fca00078e0212 */
[----:B------:R0:W2:Y:S01]  /*0c30*/  LDG.E R27, desc[UR4][R16.64] ;  /* 0x00000004101b7981 */ /* 0x0000a2000c1e1900 */
[----:B-1----:R-:W-:-:S03]  /*0c40*/  IMAD.WIDE R18, R4, 0x4, R28 ;  /* 0x0000000404127825 */ /* 0x002fc600078e021c */
[----:B------:R-:W3:Y:S04]  /*0c50*/  LDG.E R16, desc[UR4][R28.64] ;  /* 0x000000041c107981 */ /* 0x000ee8000c1e1900 */
[----:B------:R-:W4:Y:S01]  /*0c60*/  LDG.E R28, desc[UR4][R18.64] ;  /* 0x00000004121c7981 */ /* 0x000f22000c1e1900 */
[----:B---3--:R-:W-:-:S04]  /*0c70*/  IMAD R29, R2, R5, R16 ;  /* 0x00000005021d7224 */ /* 0x008fc800078e0210 */
[----:B0-----:R-:W-:-:S04]  /*0c80*/  IMAD.WIDE R16, R29, 0x4, R14 ;  /* 0x000000041d107825 */ /* 0x001fc800078e020e */
[----:B----4-:R-:W-:Y:S02]  /*0c90*/  IMAD R28, R2, R5, R28 ;  /* 0x00000005021c7224 */ /* 0x010fe400078e021c */
[----:B------:R-:W3:Y:S02]  /*0ca0*/  LDG.E R17, desc[UR4][R16.64] ;  /* 0x0000000410117981 */ /* 0x000ee4000c1e1900 */
[----:B------:R-:W-:-:S06]  /*0cb0*/  IMAD.WIDE R14, R28, 0x4, R14 ;  /* 0x000000041c0e7825 */ /* 0x000fcc00078e020e */
[----:B------:R-:W4:Y:S01]  /*0cc0*/  LDG.E R14, desc[UR4][R14.64] ;  /* 0x000000040e0e7981 */ /* 0x000f22000c1e1900 */
[----:B------:R-:W-:Y:S01]  /*0cd0*/  IMAD R9, R26, R25, R9 ;  /* 0x000000191a097224 */ /* 0x000fe200078e0209 */
[----:B------:R-:W-:-:S03]  /*0ce0*/  IADD3 R6, PT, PT, R6, 0x10, RZ ;  /* 0x0000001006067810 */ /* 0x000fc60007ffe0ff */
[----:B------:R-:W-:Y:S01]  /*0cf0*/  IMAD R9, R23, R24, R9 ;  /* 0x0000001817097224 */ /* 0x000fe200078e0209 */
[----:B------:R-:W-:-:S03]  /*0d00*/  ISETP.GE.AND P1, PT, R6, -0xc, PT ;  /* 0xfffffff40600780c */ /* 0x000fc60003f26270 */
[----:B-----5:R-:W-:-:S04]  /*0d10*/  IMAD R9, R21, R22, R9 ;  /* 0x0000001615097224 */ /* 0x020fc800078e0209 */
[----:B--2---:R-:W-:-:S04]  /*0d20*/  IMAD R9, R13, R20, R9 ;  /* 0x000000140d097224 */ /* 0x004fc800078e0209 */
[----:B------:R-:W-:Y:S01]  /*0d30*/  IMAD R9, R11, R12, R9 ;  /* 0x0000000c0b097224 */ /* 0x000fe200078e0209 */
[----:B------:R-:W-:-:S03]  /*0d40*/  LEA R7, R4, R7, 0x2 ;  /* 0x0000000704077211 */ /* 0x000fc600078e10ff */
[----:B---3--:R-:W-:-:S04]  /*0d50*/  IMAD R9, R10, R17, R9 ;  /* 0x000000110a097224 */ /* 0x008fc800078e0209 */
[----:B----4-:R-:W-:Y:S01]  /*0d60*/  IMAD R9, R27, R14, R9 ;  /* 0x0000000e1b097224 */ /* 0x010fe200078e0209 */
[----:B------:R-:W-:Y:S06]  /*0d70*/  @!P1 BRA `(.L_x_15) ;  /* 0xfffffff400d89947 */ /* 0x000fec000383ffff */
.L_x_14:
[----:B------:R-:W-:Y:S05]  /*0d80*/  BSYNC.RECONVERGENT B3 ;  /* 0x0000000000037941 */ /* 0x000fea0003800200 */
.L_x_13:
[----:B------:R-:W-:Y:S01]  /*0d90*/  IADD3 R10, PT, PT, -R6, RZ, RZ ;  /* 0x000000ff060a7210 */ /* 0x000fe20007ffe1ff */
[----:B------:R-:W-:Y:S03]  /*0da0*/  BSSY.RECONVERGENT B3, `(.L_x_16) ;  /* 0x000004a000037945 */ /* 0x000fe60003800200 */
[----:B------:R-:W-:-:S13]  /*0db0*/  ISETP.GT.AND P1, PT, R10, 0x4, PT ;  /* 0x000000040a00780c */ /* 0x000fda0003f24270 */
[----:B------:R-:W-:Y:S05]  /*0dc0*/  @!P1 BRA `(.L_x_17) ;  /* 0x00000004001c9947 */ /* 0x000fea0003800000 */
[----:B------:R-:W0:Y:S08]  /*0dd0*/  LDC.64 R24, c[0x0][0x388] ;  /* 0x0000e200ff187b82 */ /* 0x000e300000000a00 */
[----:B------:R-:W1:Y:S08]  /*0de0*/  LDC.64 R18, c[0x0][0x390] ;  /* 0x0000e400ff127b82 */ /* 0x000e700000000a00 */
[----:B------:R-:W2:Y:S01]  /*0df0*/  LDC.64 R14, c[0x0][0x398] ;  /* 0x0000e600ff0e7b82 */ /* 0x000ea20000000a00 */
[----:B0-----:R-:W-:-:S05]  /*0e00*/  IMAD.WIDE R12, R7, 0x4, R24 ;  /* 0x00000004070c7825 */ /* 0x001fca00078e0218 */
[----:B------:R-:W3:Y:S01]  /*0e10*/  LDG.E R10, desc[UR4][R12.64] ;  /* 0x000000040c0a7981 */ /* 0x000ee2000c1e1900 */
[----:B------:R-:W-:-:S04]  /*0e20*/  IMAD.WIDE R16, R4, 0x4, R12 ;  /* 0x0000000404107825 */ /* 0x000fc800078e020c */
[----:B-1----:R-:W-:Y:S01]  /*0e30*/  IMAD.WIDE R26, R7, 0x4, R18 ;  /* 0x00000004071a7825 */ /* 0x002fe200078e0212 */
[C---:B------:R-:W-:Y:S01]  /*0e40*/  LEA R7, R4.reuse, R7, 0x2 ;  /* 0x0000000704077211 */ /* 0x040fe200078e10ff */
[----:B------:R0:W4:Y:S02]  /*0e50*/  LDG.E R21, desc[UR4][R16.64] ;  /* 0x0000000410157981 */ /* 0x000124000c1e1900 */
[----:B------:R-:W-:Y:S02]  /*0e60*/  IMAD.WIDE R28, R4, 0x4, R16 ;  /* 0x00000004041c7825 */ /* 0x000fe400078e0210 */
[----:B------:R-:W5:Y:S02]  /*0e70*/  LDG.E R11, desc[UR4][R26.64] ;  /* 0x000000041a0b7981 */ /* 0x000f64000c1e1900 */
[----:B------:R-:W-:-:S04]  /*0e80*/  IMAD.WIDE R24, R7, 0x4, R24 ;  /* 0x0000000407187825 */ /* 0x000fc800078e0218 */
[----:B0-----:R-:W-:Y:S01]  /*0e90*/  IMAD.WIDE R16, R4, 0x4, R28 ;  /* 0x0000000404107825 */ /* 0x001fe200078e021c */
[----:B------:R-:W5:Y:S04]  /*0ea0*/  LDG.E R13, desc[UR4][R24.64] ;  /* 0x00000004180d7981 */ /* 0x000f68000c1e1900 */
[----:B------:R-:W5:Y:S01]  /*0eb0*/  LDG.E R20, desc[UR4][R16.64] ;  /* 0x0000000410147981 */ /* 0x000f62000c1e1900 */
[----:B---3--:R-:W-:-:S04]  /*0ec0*/  IMAD R23, R2, R5, R10 ;  /* 0x0000000502177224 */ /* 0x008fc800078e020a */
[----:B--2---:R-:W-:-:S05]  /*0ed0*/  IMAD.WIDE R22, R23, 0x4, R14 ;  /* 0x0000000417167825 */ /* 0x004fca00078e020e */
[----:B------:R-:W2:Y:S04]  /*0ee0*/  LDG.E R10, desc[UR4][R22.64] ;  /* 0x00000004160a7981 */ /* 0x000ea8000c1e1900 */
[----:B------:R0:W3:Y:S02]  /*0ef0*/  LDG.E R22, desc[UR4][R28.64] ;  /* 0x000000041c167981 */ /* 0x0000e4000c1e1900 */
[----:B0-----:R-:W-:-:S05]  /*0f00*/  IMAD.WIDE R28, R4, 0x4, R24 ;  /* 0x00000004041c7825 */ /* 0x001fca00078e0218 */
[----:B------:R-:W3:Y:S01]  /*0f10*/  LDG.E R12, desc[UR4][R28.64] ;  /* 0x000000041c0c7981 */ /* 0x000ee2000c1e1900 */
[----:B------:R-:W-:-:S04]  /*0f20*/  IMAD.WIDE R26, R4, 0x4, R26 ;  /* 0x00000004041a7825 */ /* 0x000fc800078e021a */
[----:B------:R-:W-:Y:S02]  /*0f30*/  IMAD.WIDE R16, R4, 0x4, R26 ;  /* 0x0000000404107825 */ /* 0x000fe400078e021a */
[----:B------:R0:W3:Y:S02]  /*0f40*/  LDG.E R26, desc[UR4][R26.64] ;  /* 0x000000041a1a7981 */ /* 0x0000e4000c1e1900 */
[----:B----4-:R-:W-:Y:S02]  /*0f50*/  IMAD R25, R2, R5, R21 ;  /* 0x0000000502197224 */ /* 0x010fe400078e0215 */
[----:B------:R-:W4:Y:S01]  /*0f60*/  LDG.E R23, desc[UR4][R16.64] ;  /* 0x0000000410177981 */ /* 0x000f22000c1e1900 */
[----:B------:R-:W-:-:S04]  /*0f70*/  IMAD.WIDE R18, R7, 0x4, R18 ;  /* 0x0000000407127825 */ /* 0x000fc800078e0212 */
[CC--:B-----5:R-:W-:Y:S02]  /*0f80*/  IMAD R20, R2.reuse, R5.reuse, R20 ;  /* 0x0000000502147224 */ /* 0x0e0fe400078e0214 */
[----:B0-----:R-:W-:Y:S02]  /*0f90*/  IMAD R27, R2, R5, R13 ;  /* 0x00000005021b7224 */ /* 0x001fe400078e020d */
[----:B------:R0:W5:Y:S02]  /*0fa0*/  LDG.E R13, desc[UR4][R18.64] ;  /* 0x00000004120d7981 */ /* 0x000164000c1e1900 */
[----:B0-----:R-:W-:-:S04]  /*0fb0*/  IMAD.WIDE R18, R4, 0x4, R18 ;  /* 0x0000000404127825 */ /* 0x001fc800078e0212 */
[----:B------:R-:W-:-:S04]  /*0fc0*/  IMAD.WIDE R28, R4, 0x4, R28 ;  /* 0x00000004041c7825 */ /* 0x000fc800078e021c */
[----:B--2---:R-:W-:Y:S02]  /*0fd0*/  IMAD R9, R11, R10, R9 ;  /* 0x0000000a0b097224 */ /* 0x004fe400078e0209 */
[----:B------:R-:W-:-:S05]  /*0fe0*/  IMAD.WIDE R10, R4, 0x4, R16 ;  /* 0x00000004040a7825 */ /* 0x000fca00078e0210 */
[----:B------:R0:W2:Y:S01]  /*0ff0*/  LDG.E R21, desc[UR4][R10.64] ;  /* 0x000000040a157981 */ /* 0x0000a2000c1e1900 */
[----:B---3--:R-:W-:-:S04]  /*1000*/  IMAD R22, R2, R5, R22 ;  /* 0x0000000502167224 */ /* 0x008fc800078e0216 */
[----:B------:R-:W-:-:S04]  /*1010*/  IMAD.WIDE R16, R22, 0x4, R14 ;  /* 0x0000000416107825 */ /* 0x000fc800078e020e */
[--C-:B0-----:R-:W-:Y:S01]  /*1020*/  IMAD.WIDE R10, R25, 0x4, R14.reuse ;  /* 0x00000004190a7825 */ /* 0x101fe200078e020e */
[----:B------:R0:W4:Y:S04]  /*1030*/  LDG.E R24, desc[UR4][R16.64] ;  /* 0x0000000410187981 */ /* 0x000128000c1e1900 */
[----:B------:R1:W3:Y:S01]  /*1040*/  LDG.E R25, desc[UR4][R10.64] ;  /* 0x000000040a197981 */ /* 0x0002e2000c1e1900 */
[----:B0-----:R-:W-:-:S04]  /*1050*/  IMAD.WIDE R16, R20, 0x4, R14 ;  /* 0x0000000414107825 */ /* 0x001fc800078e020e */
[----:B-1----:R-:W-:Y:S01]  /*1060*/  IMAD.WIDE R10, R27, 0x4, R14 ;  /* 0x000000041b0a7825 */ /* 0x002fe200078e020e */
[----:B------:R0:W2:Y:S03]  /*1070*/  LDG.E R22, desc[UR4][R16.64] ;  /* 0x0000000410167981 */ /* 0x0000a6000c1e1900 */
[----:B------:R-:W-:Y:S01]  /*1080*/  IMAD R27, R2, R5, R12 ;  /* 0x00000005021b7224 */ /* 0x000fe200078e020c */
[----:B------:R-:W5:Y:S03]  /*1090*/  LDG.E R20, desc[UR4][R10.64] ;  /* 0x000000040a147981 */ /* 0x000f66000c1e1900 */
[----:B0-----:R-:W-:Y:S01]  /*10a0*/  IMAD.WIDE R16, R27, 0x4, R14 ;  /* 0x000000041b107825 */ /* 0x001fe200078e020e */
[----:B------:R0:W5:Y:S04]  /*10b0*/  LDG.E R11, desc[UR4][R18.64] ;  /* 0x00000004120b7981 */ /* 0x000168000c1e1900 */
[----:B------:R1:W5:Y:S01]  /*10c0*/  LDG.E R12, desc[UR4][R16.64] ;  /* 0x00000004100c7981 */ /* 0x000362000c1e1900 */
[----:B0-----:R-:W-:-:S05]  /*10d0*/  IMAD.WIDE R18, R4, 0x4, R18 ;  /* 0x0000000404127825 */ /* 0x001fca00078e0212 */
[----:B------:R0:W5:Y:S01]  /*10e0*/  LDG.E R10, desc[UR4][R18.64] ;  /* 0x00000004120a7981 */ /* 0x000162000c1e1900 */
[----:B-1----:R-:W-:-:S05]  /*10f0*/  IMAD.WIDE R16, R4, 0x4, R18 ;  /* 0x0000000404107825 */ /* 0x002fca00078e0212 */
[----:B------:R1:W5:Y:S01]  /*1100*/  LDG.E R27, desc[UR4][R16.64] ;  /* 0x00000004101b7981 */ /* 0x000362000c1e1900 */
[----:B0-----:R-:W-:-:S03]  /*1110*/  IMAD.WIDE R18, R4, 0x4, R28 ;  /* 0x0000000404127825 */ /* 0x001fc600078e021c */
[----:B------:R-:W4:Y:S04]  /*1120*/  LDG.E R16, desc[UR4][R28.64] ;  /* 0x000000041c107981 */ /* 0x000f28000c1e1900 */
[----:B------:R-:W3:Y:S01]  /*1130*/  LDG.E R28, desc[UR4][R18.64] ;  /* 0x00000004121c7981 */ /* 0x000ee2000c1e1900 */
[----:B----4-:R-:W-:-:S04]  /*1140*/  IMAD R29, R2, R5, R16 ;  /* 0x00000005021d7224 */ /* 0x010fc800078e0210 */
[----:B-1----:R-:W-:-:S04]  /*1150*/  IMAD.WIDE R16, R29, 0x4, R14 ;  /* 0x000000041d107825 */ /* 0x002fc800078e020e */
[----:B---3--:R-:W-:Y:S02]  /*1160*/  IMAD R28, R2, R5, R28 ;  /* 0x00000005021c7224 */ /* 0x008fe400078e021c */
[----:B------:R-:W3:Y:S02]  /*1170*/  LDG.E R17, desc[UR4][R16.64] ;  /* 0x0000000410117981 */ /* 0x000ee4000c1e1900 */
[----:B------:R-:W-:-:S06]  /*1180*/  IMAD.WIDE R14, R28, 0x4, R14 ;  /* 0x000000041c0e7825 */ /* 0x000fcc00078e020e */
[----:B------:R-:W4:Y:S01]  /*1190*/  LDG.E R14, desc[UR4][R14.64] ;  /* 0x000000040e0e7981 */ /* 0x000f22000c1e1900 */
[----:B------:R-:W-:-:S04]  /*11a0*/  IMAD R9, R26, R25, R9 ;  /* 0x000000191a097224 */ /* 0x000fc800078e0209 */
[----:B------:R-:W-:-:S04]  /*11b0*/  IMAD R9, R23, R24, R9 ;  /* 0x0000001817097224 */ /* 0x000fc800078e0209 */
[----:B--2---:R-:W-:-:S04]  /*11c0*/  IMAD R9, R21, R22, R9 ;  /* 0x0000001615097224 */ /* 0x004fc800078e0209 */
[----:B-----5:R-:W-:-:S04]  /*11d0*/  IMAD R9, R13, R20, R9 ;  /* 0x000000140d097224 */ /* 0x020fc800078e0209 */
[----:B------:R-:W-:Y:S01]  /*11e0*/  IMAD R9, R11, R12, R9 ;  /* 0x0000000c0b097224 */ /* 0x000fe200078e0209 */
[----:B------:R-:W-:Y:S02]  /*11f0*/  PLOP3.LUT P0, PT, PT, PT, PT, 0x8, 0x80 ;  /* 0x000000000080781c */ /* 0x000fe40003f0e170 */
[----:B------:R-:W-:Y:S02]  /*1200*/  IADD3 R6, PT, PT, R6, 0x8, RZ ;  /* 0x0000000806067810 */ /* 0x000fe40007ffe0ff */
[----:B------:R-:W-:Y:S01]  /*1210*/  LEA R7, R4, R7, 0x2 ;  /* 0x0000000704077211 */ /* 0x000fe200078e10ff */
[----:B---3--:R-:W-:-:S04]  /*1220*/  IMAD R10, R10, R17, R9 ;  /* 0x000000110a0a7224 */ /* 0x008fc800078e0209 */
[----:B----4-:R-:W-:-:S07]  /*1230*/  IMAD R9, R27, R14, R10 ;  /* 0x0000000e1b097224 */ /* 0x010fce00078e020a */
.L_x_17:
[----:B------:R-:W-:Y:S05]  /*1240*/  BSYNC.RECONVERGENT B3 ;  /* 0x0000000000037941 */ /* 0x000fea0003800200 */
.L_x_16:
[----:B------:R-:W-:-:S13]  /*1250*/  ISETP.NE.OR P0, PT, R6, RZ, P0 ;  /* 0x000000ff0600720c */ /* 0x000fda0000705670 */
[----:B------:R-:W-:Y:S05]  /*1260*/  @!P0 BREAK.RELIABLE B0 ;  /* 0x0000000000008942 */ /* 0x000fea0003800100 */
[----:B------:R-:W-:Y:S05]  /*1270*/  @!P0 BRA `(.L_x_10) ;  /* 0x0000000000a08947 */ /* 0x000fea0003800000 */
.L_x_12:
[----:B------:R-:W-:Y:S05]  /*1280*/  BSYNC.RELIABLE B0 ;  /* 0x0000000000007941 */ /* 0x000fea0003800100 */
.L_x_11:
[----:B------:R-:W0:Y:S08]  /*1290*/  LDC.64 R10, c[0x0][0x388] ;  /* 0x0000e200ff0a7b82 */ /* 0x000e300000000a00 */
[----:B------:R-:W1:Y:S01]  /*12a0*/  LDC.64 R20, c[0x0][0x390] ;  /* 0x0000e400ff147b82 */ /* 0x000e620000000a00 */
[----:B0-----:R-:W-:-:S07]  /*12b0*/  IMAD.WIDE R12, R7, 0x4, R10 ;  /* 0x00000004070c7825 */ /* 0x001fce00078e020a */
[----:B------:R-:W0:Y:S01]  /*12c0*/  LDC.64 R10, c[0x0][0x398] ;  /* 0x0000e600ff0a7b82 */ /* 0x000e220000000a00 */
[C---:B------:R-:W-:Y:S02]  /*12d0*/  IMAD.WIDE R16, R4.reuse, 0x4, R12 ;  /* 0x0000000404107825 */ /* 0x040fe400078e020c */
[----:B------:R-:W2:Y:S02]  /*12e0*/  LDG.E R12, desc[UR4][R12.64] ;  /* 0x000000040c0c7981 */ /* 0x000ea4000c1e1900 */
[C---:B------:R-:W-:Y:S02]  /*12f0*/  IMAD.WIDE R18, R4.reuse, 0x4, R16 ;  /* 0x0000000404127825 */ /* 0x040fe400078e0210 */
[----:B------:R-:W3:Y:S02]  /*1300*/  LDG.E R16, desc[UR4][R16.64] ;  /* 0x0000000410107981 */ /* 0x000ee4000c1e1900 */
[----:B------:R-:W-:Y:S02]  /*1310*/  IMAD.WIDE R24, R4, 0x4, R18 ;  /* 0x0000000404187825 */ /* 0x000fe400078e0212 */
[----:B------:R-:W4:Y:S04]  /*1320*/  LDG.E R14, desc[UR4][R18.64] ;  /* 0x00000004120e7981 */ /* 0x000f28000c1e1900 */
[----:B------:R-:W5:Y:S01]  /*1330*/  LDG.E R24, desc[UR4][R24.64] ;  /* 0x0000000418187981 */ /* 0x000f62000c1e1900 */
[----:B-1----:R-:W-:-:S04]  /*1340*/  IMAD.WIDE R20, R7, 0x4, R20 ;  /* 0x0000000407147825 */ /* 0x002fc800078e0214 */
[----:B--2---:R-:W-:Y:S02]  /*1350*/  IMAD R23, R2, R5, R12 ;  /* 0x0000000502177224 */ /* 0x004fe400078e020c */
[----:B------:R-:W-:Y:S02]  /*1360*/  IMAD.WIDE R12, R4, 0x4, R20 ;  /* 0x00000004040c7825 */ /* 0x000fe400078e0214 */
[----:B------:R-:W2:Y:S02]  /*1370*/  LDG.E R20, desc[UR4][R20.64] ;  /* 0x0000000414147981 */ /* 0x000ea4000c1e1900 */
[----:B0-----:R-:W-:-:S04]  /*1380*/  IMAD.WIDE R22, R23, 0x4, R10 ;  /* 0x0000000417167825 */ /* 0x001fc800078e020a */
[CC--:B---3--:R-:W-:Y:S02]  /*1390*/  IMAD R15, R2.reuse, R5.reuse, R16 ;  /* 0x00000005020f7224 */ /* 0x0c8fe400078e0210 */
[----:B----4-:R-:W-:Y:S01]  /*13a0*/  IMAD R19, R2, R5, R14 ;  /* 0x0000000502137224 */ /* 0x010fe200078e020e */
[----:B------:R-:W2:Y:S01]  /*13b0*/  LDG.E R22, desc[UR4][R22.64] ;  /* 0x0000000416167981 */ /* 0x000ea2000c1e1900 */
[----:B------:R-:W-:-:S04]  /*13c0*/  IMAD.WIDE R14, R15, 0x4, R10 ;  /* 0x000000040f0e7825 */ /* 0x000fc800078e020a */
[----:B------:R-:W-:Y:S02]  /*13d0*/  IMAD.WIDE R16, R4, 0x4, R12 ;  /* 0x0000000404107825 */ /* 0x000fe400078e020c */
[----:B------:R-:W3:Y:S02]  /*13e0*/  LDG.E R12, desc[UR4][R12.64] ;  /* 0x000000040c0c7981 */ /* 0x000ee4000c1e1900 */
[----:B------:R-:W-:Y:S02]  /*13f0*/  IMAD.WIDE R18, R19, 0x4, R10 ;  /* 0x0000000413127825 */ /* 0x000fe400078e020a */
[----:B------:R-:W3:Y:S02]  /*1400*/  LDG.E R14, desc[UR4][R14.64] ;  /* 0x000000040e0e7981 */ /* 0x000ee4000c1e1900 */
[----:B-----5:R-:W-:Y:S02]  /*1410*/  IMAD R27, R2, R5, R24 ;  /* 0x00000005021b7224 */ /* 0x020fe400078e0218 */
[----:B------:R-:W-:Y:S01]  /*1420*/  IMAD.WIDE R24, R4, 0x4, R16 ;  /* 0x0000000404187825 */ /* 0x000fe200078e0210 */
[----:B------:R-:W4:Y:S03]  /*1430*/  LDG.E R26, desc[UR4][R16.64] ;  /* 0x00000004101a7981 */ /* 0x000f26000c1e1900 */
[----:B------:R-:W-:Y:S01]  /*1440*/  IMAD.WIDE R10, R27, 0x4, R10 ;  /* 0x000000041b0a7825 */ /* 0x000fe200078e020a */
[----:B------:R-:W4:Y:S04]  /*1450*/  LDG.E R18, desc[UR4][R18.64] ;  /* 0x0000000412127981 */ /* 0x000f28000c1e1900 */
[----:B------:R-:W5:Y:S04]  /*1460*/  LDG.E R24, desc[UR4][R24.64] ;  /* 0x0000000418187981 */ /* 0x000f68000c1e1900 */
[----:B------:R-:W5:Y:S01]  /*1470*/  LDG.E R10, desc[UR4][R10.64] ;  /* 0x000000040a0a7981 */ /* 0x000f62000c1e1900 */
[----:B------:R-:W-:-:S04]  /*1480*/  IADD3 R6, PT, PT, R6, 0x4, RZ ;  /* 0x0000000406067810 */ /* 0x000fc80007ffe0ff */
[----:B------:R-:W-:Y:S02]  /*1490*/  ISETP.NE.AND P0, PT, R6, RZ, PT ;  /* 0x000000ff0600720c */ /* 0x000fe40003f05270 */
[----:B------:R-:W-:Y:S01]  /*14a0*/  LEA R7, R4, R7, 0x2 ;  /* 0x0000000704077211 */ /* 0x000fe200078e10ff */
[----:B--2---:R-:W-:-:S04]  /*14b0*/  IMAD R9, R20, R22, R9 ;  /* 0x0000001614097224 */ /* 0x004fc800078e0209 */
[----:B---3--:R-:W-:-:S04]  /*14c0*/  IMAD R9, R12, R14, R9 ;  /* 0x0000000e0c097224 */ /* 0x008fc800078e0209 */
[----:B----4-:R-:W-:-:S04]  /*14d0*/  IMAD R9, R26, R18, R9 ;  /* 0x000000121a097224 */ /* 0x010fc800078e0209 */
[----:B-----5:R-:W-:Y:S01]  /*14e0*/  IMAD R9, R24, R10, R9 ;  /* 0x0000000a18097224 */ /* 0x020fe200078e0209 */
[----:B------:R-:W-:Y:S06]  /*14f0*/  @P0 BRA `(.L_x_11) ;  /* 0xfffffffc00640947 */ /* 0x000fec000383ffff */
.L_x_10:
[----:B------:R-:W-:Y:S05]  /*1500*/  BSYNC.RECONVERGENT B1 ;  /* 0x0000000000017941 */ /* 0x000fea0003800200 */
.L_x_9:
[----:B------:R-:W-:-:S13]  /*1510*/  ISETP.NE.AND P0, PT, R8, RZ, PT ;  /* 0x000000ff0800720c */ /* 0x000fda0003f05270 */
[----:B------:R-:W-:Y:S05]  /*1520*/  @!P0 BRA `(.L_x_8) ;  /* 0x0000000000408947 */ /* 0x000fea0003800000 */
[----:B------:R-:W0:Y:S01]  /*1530*/  LDC.64 R14, c[0x0][0x388] ;  /* 0x0000e200ff0e7b82 */ /* 0x000e220000000a00 */
[----:B------:R-:W-:-:S07]  /*1540*/  IADD3 R8, PT, PT, -R8, RZ, RZ ;  /* 0x000000ff08087210 */ /* 0x000fce0007ffe1ff */
[----:B------:R-:W1:Y:S08]  /*1550*/  LDC.64 R12, c[0x0][0x390] ;  /* 0x0000e400ff0c7b82 */ /* 0x000e700000000a00 */
[----:B------:R-:W2:Y:S02]  /*1560*/  LDC.64 R10, c[0x0][0x398] ;  /* 0x0000e600ff0a7b82 */ /* 0x000ea40000000a00 */
.L_x_18:
[----:B0-----:R-:W-:-:S06]  /*1570*/  IMAD.WIDE R18, R7, 0x4, R14 ;  /* 0x0000000407127825 */ /* 0x001fcc00078e020e */
[----:B------:R-:W3:Y:S01]  /*1580*/  LDG.E R18, desc[UR4][R18.64] ;  /* 0x0000000412127981 */ /* 0x000ee2000c1e1900 */
[----:B-1----:R-:W-:-:S06]  /*1590*/  IMAD.WIDE R20, R7, 0x4, R12 ;  /* 0x0000000407147825 */ /* 0x002fcc00078e020c */
[----:B------:R-:W4:Y:S01]  /*15a0*/  LDG.E R20, desc[UR4][R20.64] ;  /* 0x0000000414147981 */ /* 0x000f22000c1e1900 */
[----:B------:R-:W-:Y:S01]  /*15b0*/  IADD3 R8, PT, PT, R8, 0x1, RZ ;  /* 0x0000000108087810 */ /* 0x000fe20007ffe0ff */
[----:B---3--:R-:W-:-:S04]  /*15c0*/  IMAD R17, R2, R5, R18 ;  /* 0x0000000502117224 */ /* 0x008fc800078e0212 */
[----:B--2---:R-:W-:-:S06]  /*15d0*/  IMAD.WIDE R16, R17, 0x4, R10 ;  /* 0x0000000411107825 */ /* 0x004fcc00078e020a */
[----:B------:R-:W4:Y:S01]  /*15e0*/  LDG.E R16, desc[UR4][R16.64] ;  /* 0x0000000410107981 */ /* 0x000f22000c1e1900 */
[----:B------:R-:W-:Y:S02]  /*15f0*/  ISETP.NE.AND P0, PT, R8, RZ, PT ;  /* 0x000000ff0800720c */ /* 0x000fe40003f05270 */
[----:B------:R-:W-:Y:S01]  /*1600*/  IADD3 R7, PT, PT, R4, R7, RZ ;  /* 0x0000000704077210 */ /* 0x000fe20007ffe0ff */
[----:B----4-:R-:W-:-:S10]  /*1610*/  IMAD R9, R20, R16, R9 ;  /* 0x0000001014097224 */ /* 0x010fd400078e0209 */
[----:B------:R-:W-:Y:S05]  /*1620*/  @P0 BRA `(.L_x_18) ;  /* 0xfffffffc00d00947 */ /* 0x000fea000383ffff */
.L_x_8:
[----:B------:R-:W-:Y:S05]  /*1630*/  BSYNC.RECONVERGENT B2 ;  /* 0x0000000000027941 */ /* 0x000fea0003800200 */
.L_x_7:
[----:B------:R-:W-:Y:S05]  /*1640*/  WARPSYNC.ALL ;  /* 0x0000000000007948 */ /* 0x000fea0003800000 */
[----:B------:R-:W0:Y:S01]  /*1650*/  LDC.64 R4, c[0x0][0x3a0] ;  /* 0x0000e800ff047b82 */ /* 0x000e220000000a00 */
[----:B------:R-:W-:-:S04]  /*1660*/  IMAD R3, R3, UR8, R2 ;  /* 0x0000000803037c24 */ /* 0x000fc8000f8e0202 */
[----:B------:R-:W-:-:S04]  /*1670*/  IMAD R3, R3, UR7, R0 ;  /* 0x0000000703037c24 */ /* 0x000fc8000f8e0200 */
[----:B0-----:R-:W-:-:S05]  /*1680*/  IMAD.WIDE R2, R3, 0x4, R4 ;  /* 0x0000000403027825 */ /* 0x001fca00078e0204 */
[----:B------:R-:W-:Y:S01]  /*1690*/  STG.E desc[UR4][R2.64], R9 ;  /* 0x0000000902007986 */ /* 0x000fe2000c101904 */
[----:B------:R-:W-:Y:S05]  /*16a0*/  EXIT ;  /* 0x000000000000794d */ /* 0x000fea0003800000 */
.L_x_19:
        /* <DEDUP_REMOVED lines=13> */
.L_x_21:


//--------------------- .nv.shared.reserved.0     --------------------------
	.section	.nv.shared.reserved.0,"aw",@nobits
	.weak		__nv_reservedSMEM_offset_0_alias
	.size		__nv_reservedSMEM_offset_0_alias, 0, 64
	.other		__nv_reservedSMEM_offset_0_alias,@"STO_CUDA_RESERVED_SHARED STV_DEFAULT"
__nv_reservedSMEM_offset_0_alias:
	.zero		0
	.zero		64


//--------------------- .nv.constant0._Z5mergePiiii --------------------------
	.section	.nv.constant0._Z5mergePiiii,"a",@progbits
	.sectionflags	@""
	.align	4
.nv.constant0._Z5mergePiiii:
	.zero		916


//--------------------- .nv.constant0._Z11spmm_kernelPKiS0_S0_S0_Piiiii --------------------------
	.section	.nv.constant0._Z11spmm_kernelPKiS0_S0_S0_Piiiii,"a",@progbits
	.sectionflags	@""
	.align	4
.nv.constant0._Z11spmm_kernelPKiS0_S0_S0_Piiiii:
	.zero		952


//--------------------- SYMBOLS --------------------------

	.type		.nv.reservedSmem.offset0,@object
	.size		.nv.reservedSmem.offset0,0x4
